//
// Generated by NVIDIA NVVM Compiler
//
// Compiler Build ID: CL-36424714
// Cuda compilation tools, release 13.0, V13.0.88
// Based on NVVM 20.0.0
//

.version 9.0
.target sm_100
.address_size 64

	// .globl	_Z10d_doPrefixPiiS_i

.visible .entry _Z10d_doPrefixPiiS_i(
	.param .u64 .ptr .align 1 _Z10d_doPrefixPiiS_i_param_0,
	.param .u32 _Z10d_doPrefixPiiS_i_param_1,
	.param .u64 .ptr .align 1 _Z10d_doPrefixPiiS_i_param_2,
	.param .u32 _Z10d_doPrefixPiiS_i_param_3
)
{
	.reg .pred 	%p<12>;
	.reg .b32 	%r<144>;
	.reg .b64 	%rd<65>;

	ld.param.u64 	%rd3, [_Z10d_doPrefixPiiS_i_param_0];
	ld.param.u64 	%rd4, [_Z10d_doPrefixPiiS_i_param_2];
	ld.param.u32 	%r36, [_Z10d_doPrefixPiiS_i_param_3];
	cvta.to.global.u64 	%rd1, %rd3;
	cvta.to.global.u64 	%rd5, %rd4;
	mov.u32 	%r37, %tid.x;
	mov.u32 	%r38, %ctaid.x;
	mov.u32 	%r39, %ntid.x;
	mad.lo.s32 	%r1, %r38, %r39, %r37;
	setp.ge.s32 	%p1, %r1, %r36;
	mul.wide.s32 	%rd6, %r1, 4;
	add.s64 	%rd2, %rd5, %rd6;
	@%p1 bra 	$L__BB0_2;
	mov.b32 	%r40, 0;
	st.global.u32 	[%rd2], %r40;
$L__BB0_2:
	bar.sync 	0;
	setp.lt.s32 	%p2, %r1, 0;
	mov.b32 	%r143, 0;
	@%p2 bra 	$L__BB0_16;
	add.s32 	%r2, %r1, 1;
	and.b32  	%r3, %r2, 15;
	setp.lt.u32 	%p3, %r1, 15;
	mov.b32 	%r143, 0;
	mov.u32 	%r135, %r1;
	@%p3 bra 	$L__BB0_7;
	add.s32 	%r129, %r1, -7;
	and.b32  	%r45, %r2, -16;
	neg.s32 	%r128, %r45;
	mov.b32 	%r143, 0;
$L__BB0_5:
	.pragma "nounroll";
	add.s32 	%r46, %r129, 7;
	mul.wide.u32 	%rd7, %r46, 4;
	add.s64 	%rd8, %rd1, %rd7;
	ld.global.nc.u32 	%r47, [%rd8];
	add.s32 	%r48, %r47, %r143;
	add.s32 	%r49, %r129, 6;
	mul.wide.u32 	%rd9, %r49, 4;
	add.s64 	%rd10, %rd1, %rd9;
	ld.global.nc.u32 	%r50, [%rd10];
	add.s32 	%r51, %r50, %r48;
	add.s32 	%r52, %r129, 5;
	mul.wide.u32 	%rd11, %r52, 4;
	add.s64 	%rd12, %rd1, %rd11;
	ld.global.nc.u32 	%r53, [%rd12];
	add.s32 	%r54, %r53, %r51;
	add.s32 	%r55, %r129, 4;
	mul.wide.u32 	%rd13, %r55, 4;
	add.s64 	%rd14, %rd1, %rd13;
	ld.global.nc.u32 	%r56, [%rd14];
	add.s32 	%r57, %r56, %r54;
	add.s32 	%r58, %r129, 3;
	mul.wide.u32 	%rd15, %r58, 4;
	add.s64 	%rd16, %rd1, %rd15;
	ld.global.nc.u32 	%r59, [%rd16];
	add.s32 	%r60, %r59, %r57;
	add.s32 	%r61, %r129, 2;
	mul.wide.u32 	%rd17, %r61, 4;
	add.s64 	%rd18, %rd1, %rd17;
	ld.global.nc.u32 	%r62, [%rd18];
	add.s32 	%r63, %r62, %r60;
	add.s32 	%r64, %r129, 1;
	mul.wide.u32 	%rd19, %r64, 4;
	add.s64 	%rd20, %rd1, %rd19;
	ld.global.nc.u32 	%r65, [%rd20];
	add.s32 	%r66, %r65, %r63;
	add.s32 	%r67, %r129, -8;
	mul.wide.u32 	%rd21, %r129, 4;
	add.s64 	%rd22, %rd1, %rd21;
	ld.global.nc.u32 	%r68, [%rd22];
	add.s32 	%r69, %r68, %r66;
	add.s32 	%r70, %r129, -1;
	mul.wide.u32 	%rd23, %r70, 4;
	add.s64 	%rd24, %rd1, %rd23;
	ld.global.nc.u32 	%r71, [%rd24];
	add.s32 	%r72, %r71, %r69;
	add.s32 	%r73, %r129, -2;
	mul.wide.u32 	%rd25, %r73, 4;
	add.s64 	%rd26, %rd1, %rd25;
	ld.global.nc.u32 	%r74, [%rd26];
	add.s32 	%r75, %r74, %r72;
	add.s32 	%r76, %r129, -3;
	mul.wide.u32 	%rd27, %r76, 4;
	add.s64 	%rd28, %rd1, %rd27;
	ld.global.nc.u32 	%r77, [%rd28];
	add.s32 	%r78, %r77, %r75;
	add.s32 	%r79, %r129, -4;
	mul.wide.u32 	%rd29, %r79, 4;
	add.s64 	%rd30, %rd1, %rd29;
	ld.global.nc.u32 	%r80, [%rd30];
	add.s32 	%r81, %r80, %r78;
	add.s32 	%r82, %r129, -5;
	mul.wide.u32 	%rd31, %r82, 4;
	add.s64 	%rd32, %rd1, %rd31;
	ld.global.nc.u32 	%r83, [%rd32];
	add.s32 	%r84, %r83, %r81;
	add.s32 	%r85, %r129, -6;
	mul.wide.u32 	%rd33, %r85, 4;
	add.s64 	%rd34, %rd1, %rd33;
	ld.global.nc.u32 	%r86, [%rd34];
	add.s32 	%r87, %r86, %r84;
	add.s32 	%r88, %r129, -7;
	mul.wide.u32 	%rd35, %r88, 4;
	add.s64 	%rd36, %rd1, %rd35;
	ld.global.nc.u32 	%r89, [%rd36];
	add.s32 	%r90, %r89, %r87;
	mul.wide.u32 	%rd37, %r67, 4;
	add.s64 	%rd38, %rd1, %rd37;
	ld.global.nc.u32 	%r91, [%rd38];
	add.s32 	%r143, %r91, %r90;
	add.s32 	%r129, %r129, -16;
	add.s32 	%r128, %r128, 16;
	setp.ne.s32 	%p4, %r128, 0;
	@%p4 bra 	$L__BB0_5;
	add.s32 	%r135, %r129, 7;
$L__BB0_7:
	setp.eq.s32 	%p5, %r3, 0;
	@%p5 bra 	$L__BB0_16;
	and.b32  	%r16, %r2, 7;
	setp.lt.u32 	%p6, %r3, 8;
	@%p6 bra 	$L__BB0_10;
	mul.wide.u32 	%rd39, %r135, 4;
	add.s64 	%rd40, %rd1, %rd39;
	ld.global.nc.u32 	%r93, [%rd40];
	add.s32 	%r94, %r93, %r143;
	add.s32 	%r95, %r135, -1;
	mul.wide.u32 	%rd41, %r95, 4;
	add.s64 	%rd42, %rd1, %rd41;
	ld.global.nc.u32 	%r96, [%rd42];
	add.s32 	%r97, %r96, %r94;
	add.s32 	%r98, %r135, -2;
	mul.wide.u32 	%rd43, %r98, 4;
	add.s64 	%rd44, %rd1, %rd43;
	ld.global.nc.u32 	%r99, [%rd44];
	add.s32 	%r100, %r99, %r97;
	add.s32 	%r101, %r135, -3;
	mul.wide.u32 	%rd45, %r101, 4;
	add.s64 	%rd46, %rd1, %rd45;
	ld.global.nc.u32 	%r102, [%rd46];
	add.s32 	%r103, %r102, %r100;
	add.s32 	%r104, %r135, -4;
	mul.wide.u32 	%rd47, %r104, 4;
	add.s64 	%rd48, %rd1, %rd47;
	ld.global.nc.u32 	%r105, [%rd48];
	add.s32 	%r106, %r105, %r103;
	add.s32 	%r107, %r135, -5;
	mul.wide.u32 	%rd49, %r107, 4;
	add.s64 	%rd50, %rd1, %rd49;
	ld.global.nc.u32 	%r108, [%rd50];
	add.s32 	%r109, %r108, %r106;
	add.s32 	%r110, %r135, -6;
	mul.wide.u32 	%rd51, %r110, 4;
	add.s64 	%rd52, %rd1, %rd51;
	ld.global.nc.u32 	%r111, [%rd52];
	add.s32 	%r112, %r111, %r109;
	add.s32 	%r113, %r135, -7;
	mul.wide.u32 	%rd53, %r113, 4;
	add.s64 	%rd54, %rd1, %rd53;
	ld.global.nc.u32 	%r114, [%rd54];
	add.s32 	%r143, %r114, %r112;
	add.s32 	%r135, %r135, -8;
$L__BB0_10:
	setp.eq.s32 	%p7, %r16, 0;
	@%p7 bra 	$L__BB0_16;
	and.b32  	%r22, %r2, 3;
	setp.lt.u32 	%p8, %r16, 4;
	@%p8 bra 	$L__BB0_13;
	mul.wide.u32 	%rd55, %r135, 4;
	add.s64 	%rd56, %rd1, %rd55;
	ld.global.nc.u32 	%r116, [%rd56];
	add.s32 	%r117, %r116, %r143;
	add.s32 	%r118, %r135, -1;
	mul.wide.u32 	%rd57, %r118, 4;
	add.s64 	%rd58, %rd1, %rd57;
	ld.global.nc.u32 	%r119, [%rd58];
	add.s32 	%r120, %r119, %r117;
	add.s32 	%r121, %r135, -2;
	mul.wide.u32 	%rd59, %r121, 4;
	add.s64 	%rd60, %rd1, %rd59;
	ld.global.nc.u32 	%r122, [%rd60];
	add.s32 	%r123, %r122, %r120;
	add.s32 	%r124, %r135, -3;
	mul.wide.u32 	%rd61, %r124, 4;
	add.s64 	%rd62, %rd1, %rd61;
	ld.global.nc.u32 	%r125, [%rd62];
	add.s32 	%r143, %r125, %r123;
	add.s32 	%r135, %r135, -4;
$L__BB0_13:
	setp.eq.s32 	%p9, %r22, 0;
	@%p9 bra 	$L__BB0_16;
	neg.s32 	%r140, %r22;
$L__BB0_15:
	.pragma "nounroll";
	mul.wide.u32 	%rd63, %r135, 4;
	add.s64 	%rd64, %rd1, %rd63;
	ld.global.nc.u32 	%r126, [%rd64];
	add.s32 	%r143, %r126, %r143;
	add.s32 	%r135, %r135, -1;
	add.s32 	%r140, %r140, 1;
	setp.ne.s32 	%p10, %r140, 0;
	@%p10 bra 	$L__BB0_15;
$L__BB0_16:
	setp.ge.s32 	%p11, %r1, %r36;
	@%p11 bra 	$L__BB0_18;
	atom.global.add.u32 	%r127, [%rd2+4], %r143;
$L__BB0_18:
	ret;

}
	// .globl	_Z9d_doCountPiiS_ii
.visible .entry _Z9d_doCountPiiS_ii(
	.param .u64 .ptr .align 1 _Z9d_doCountPiiS_ii_param_0,
	.param .u32 _Z9d_doCountPiiS_ii_param_1,
	.param .u64 .ptr .align 1 _Z9d_doCountPiiS_ii_param_2,
	.param .u32 _Z9d_doCountPiiS_ii_param_3,
	.param .u32 _Z9d_doCountPiiS_ii_param_4
)
{
	.reg .pred 	%p<3>;
	.reg .b32 	%r<14>;
	.reg .b64 	%rd<11>;

	ld.param.u64 	%rd2, [_Z9d_doCountPiiS_ii_param_0];
	ld.param.u32 	%r2, [_Z9d_doCountPiiS_ii_param_1];
	ld.param.u64 	%rd3, [_Z9d_doCountPiiS_ii_param_2];
	ld.param.u32 	%r3, [_Z9d_doCountPiiS_ii_param_3];
	ld.param.u32 	%r4, [_Z9d_doCountPiiS_ii_param_4];
	cvta.to.global.u64 	%rd1, %rd3;
	mov.u32 	%r5, %tid.x;
	mov.u32 	%r6, %ctaid.x;
	mov.u32 	%r7, %ntid.x;
	mad.lo.s32 	%r1, %r6, %r7, %r5;
	setp.ge.s32 	%p1, %r1, %r3;
	@%p1 bra 	$L__BB1_2;
	mul.wide.s32 	%rd4, %r1, 4;
	add.s64 	%rd5, %rd1, %rd4;
	mov.b32 	%r8, 0;
	st.global.u32 	[%rd5], %r8;
$L__BB1_2:
	bar.sync 	0;
	setp.ge.s32 	%p2, %r1, %r2;
	@%p2 bra 	$L__BB1_4;
	cvta.to.global.u64 	%rd6, %rd2;
	mul.wide.s32 	%rd7, %r1, 4;
	add.s64 	%rd8, %rd6, %rd7;
	ld.global.nc.u32 	%r9, [%rd8];
	shr.s32 	%r10, %r9, %r4;
	add.s32 	%r11, %r3, -1;
	and.b32  	%r12, %r10, %r11;
	mul.wide.s32 	%rd9, %r12, 4;
	add.s64 	%rd10, %rd1, %rd9;
	atom.global.add.u32 	%r13, [%rd10], 1;
$L__BB1_4:
	ret;

}
	// .globl	_Z13d_lazyReorderPiiS_iS_iii
.visible .entry _Z13d_lazyReorderPiiS_iS_iii(
	.param .u64 .ptr .align 1 _Z13d_lazyReorderPiiS_iS_iii_param_0,
	.param .u32 _Z13d_lazyReorderPiiS_iS_iii_param_1,
	.param .u64 .ptr .align 1 _Z13d_lazyReorderPiiS_iS_iii_param_2,
	.param .u32 _Z13d_lazyReorderPiiS_iS_iii_param_3,
	.param .u64 .ptr .align 1 _Z13d_lazyReorderPiiS_iS_iii_param_4,
	.param .u32 _Z13d_lazyReorderPiiS_iS_iii_param_5,
	.param .u32 _Z13d_lazyReorderPiiS_iS_iii_param_6,
	.param .u32 _Z13d_lazyReorderPiiS_iS_iii_param_7
)
{
	.reg .pred 	%p<22>;
	.reg .b32 	%r<142>;
	.reg .b32 	%f<5>;
	.reg .b64 	%rd<92>;

	ld.param.u64 	%rd9, [_Z13d_lazyReorderPiiS_iS_iii_param_0];
	ld.param.u32 	%r40, [_Z13d_lazyReorderPiiS_iS_iii_param_1];
	ld.param.u64 	%rd10, [_Z13d_lazyReorderPiiS_iS_iii_param_2];
	ld.param.u32 	%r41, [_Z13d_lazyReorderPiiS_iS_iii_param_3];
	ld.param.u64 	%rd11, [_Z13d_lazyReorderPiiS_iS_iii_param_4];
	ld.param.u32 	%r42, [_Z13d_lazyReorderPiiS_iS_iii_param_5];
	ld.param.u32 	%r43, [_Z13d_lazyReorderPiiS_iS_iii_param_6];
	ld.param.u32 	%r44, [_Z13d_lazyReorderPiiS_iS_iii_param_7];
	cvta.to.global.u64 	%rd1, %rd11;
	cvta.to.global.u64 	%rd2, %rd9;
	cvta.to.global.u64 	%rd3, %rd10;
	cvt.rn.f32.s32 	%f1, %r40;
	cvt.rn.f32.s32 	%f2, %r44;
	div.rn.f32 	%f3, %f1, %f2;
	cvt.rpi.f32.f32 	%f4, %f3;
	cvt.rzi.s32.f32 	%r1, %f4;
	mov.u32 	%r2, %tid.x;
	setp.ne.s32 	%p1, %r2, 0;
	setp.lt.s32 	%p2, %r40, 1;
	or.pred  	%p3, %p1, %p2;
	@%p3 bra 	$L__BB2_12;
	add.s32 	%r3, %r42, -1;
	and.b32  	%r4, %r40, 7;
	setp.lt.u32 	%p4, %r40, 8;
	mov.b32 	%r132, 0;
	@%p4 bra 	$L__BB2_4;
	and.b32  	%r132, %r40, 2147483640;
	neg.s32 	%r130, %r132;
	add.s64 	%rd91, %rd2, 16;
$L__BB2_3:
	.pragma "nounroll";
	ld.global.u32 	%r46, [%rd91+-16];
	shr.s32 	%r47, %r46, %r43;
	and.b32  	%r48, %r47, %r3;
	mul.wide.s32 	%rd12, %r48, 4;
	add.s64 	%rd13, %rd1, %rd12;
	ld.global.u32 	%r49, [%rd13];
	add.s32 	%r50, %r49, 1;
	st.global.u32 	[%rd13], %r50;
	mul.wide.s32 	%rd14, %r49, 4;
	add.s64 	%rd15, %rd3, %rd14;
	st.global.u32 	[%rd15], %r46;
	ld.global.u32 	%r51, [%rd91+-12];
	shr.s32 	%r52, %r51, %r43;
	and.b32  	%r53, %r52, %r3;
	mul.wide.s32 	%rd16, %r53, 4;
	add.s64 	%rd17, %rd1, %rd16;
	ld.global.u32 	%r54, [%rd17];
	add.s32 	%r55, %r54, 1;
	st.global.u32 	[%rd17], %r55;
	mul.wide.s32 	%rd18, %r54, 4;
	add.s64 	%rd19, %rd3, %rd18;
	st.global.u32 	[%rd19], %r51;
	ld.global.u32 	%r56, [%rd91+-8];
	shr.s32 	%r57, %r56, %r43;
	and.b32  	%r58, %r57, %r3;
	mul.wide.s32 	%rd20, %r58, 4;
	add.s64 	%rd21, %rd1, %rd20;
	ld.global.u32 	%r59, [%rd21];
	add.s32 	%r60, %r59, 1;
	st.global.u32 	[%rd21], %r60;
	mul.wide.s32 	%rd22, %r59, 4;
	add.s64 	%rd23, %rd3, %rd22;
	st.global.u32 	[%rd23], %r56;
	ld.global.u32 	%r61, [%rd91+-4];
	shr.s32 	%r62, %r61, %r43;
	and.b32  	%r63, %r62, %r3;
	mul.wide.s32 	%rd24, %r63, 4;
	add.s64 	%rd25, %rd1, %rd24;
	ld.global.u32 	%r64, [%rd25];
	add.s32 	%r65, %r64, 1;
	st.global.u32 	[%rd25], %r65;
	mul.wide.s32 	%rd26, %r64, 4;
	add.s64 	%rd27, %rd3, %rd26;
	st.global.u32 	[%rd27], %r61;
	ld.global.u32 	%r66, [%rd91];
	shr.s32 	%r67, %r66, %r43;
	and.b32  	%r68, %r67, %r3;
	mul.wide.s32 	%rd28, %r68, 4;
	add.s64 	%rd29, %rd1, %rd28;
	ld.global.u32 	%r69, [%rd29];
	add.s32 	%r70, %r69, 1;
	st.global.u32 	[%rd29], %r70;
	mul.wide.s32 	%rd30, %r69, 4;
	add.s64 	%rd31, %rd3, %rd30;
	st.global.u32 	[%rd31], %r66;
	ld.global.u32 	%r71, [%rd91+4];
	shr.s32 	%r72, %r71, %r43;
	and.b32  	%r73, %r72, %r3;
	mul.wide.s32 	%rd32, %r73, 4;
	add.s64 	%rd33, %rd1, %rd32;
	ld.global.u32 	%r74, [%rd33];
	add.s32 	%r75, %r74, 1;
	st.global.u32 	[%rd33], %r75;
	mul.wide.s32 	%rd34, %r74, 4;
	add.s64 	%rd35, %rd3, %rd34;
	st.global.u32 	[%rd35], %r71;
	ld.global.u32 	%r76, [%rd91+8];
	shr.s32 	%r77, %r76, %r43;
	and.b32  	%r78, %r77, %r3;
	mul.wide.s32 	%rd36, %r78, 4;
	add.s64 	%rd37, %rd1, %rd36;
	ld.global.u32 	%r79, [%rd37];
	add.s32 	%r80, %r79, 1;
	st.global.u32 	[%rd37], %r80;
	mul.wide.s32 	%rd38, %r79, 4;
	add.s64 	%rd39, %rd3, %rd38;
	st.global.u32 	[%rd39], %r76;
	ld.global.u32 	%r81, [%rd91+12];
	shr.s32 	%r82, %r81, %r43;
	and.b32  	%r83, %r82, %r3;
	mul.wide.s32 	%rd40, %r83, 4;
	add.s64 	%rd41, %rd1, %rd40;
	ld.global.u32 	%r84, [%rd41];
	add.s32 	%r85, %r84, 1;
	st.global.u32 	[%rd41], %r85;
	mul.wide.s32 	%rd42, %r84, 4;
	add.s64 	%rd43, %rd3, %rd42;
	st.global.u32 	[%rd43], %r81;
	add.s32 	%r130, %r130, 8;
	add.s64 	%rd91, %rd91, 32;
	setp.ne.s32 	%p5, %r130, 0;
	@%p5 bra 	$L__BB2_3;
$L__BB2_4:
	setp.eq.s32 	%p6, %r4, 0;
	@%p6 bra 	$L__BB2_12;
	and.b32  	%r10, %r40, 3;
	setp.lt.u32 	%p7, %r4, 4;
	@%p7 bra 	$L__BB2_7;
	mul.wide.u32 	%rd44, %r132, 4;
	add.s64 	%rd45, %rd2, %rd44;
	ld.global.u32 	%r86, [%rd45];
	shr.s32 	%r87, %r86, %r43;
	and.b32  	%r88, %r87, %r3;
	mul.wide.s32 	%rd46, %r88, 4;
	add.s64 	%rd47, %rd1, %rd46;
	ld.global.u32 	%r89, [%rd47];
	add.s32 	%r90, %r89, 1;
	st.global.u32 	[%rd47], %r90;
	mul.wide.s32 	%rd48, %r89, 4;
	add.s64 	%rd49, %rd3, %rd48;
	st.global.u32 	[%rd49], %r86;
	ld.global.u32 	%r91, [%rd45+4];
	shr.s32 	%r92, %r91, %r43;
	and.b32  	%r93, %r92, %r3;
	mul.wide.s32 	%rd50, %r93, 4;
	add.s64 	%rd51, %rd1, %rd50;
	ld.global.u32 	%r94, [%rd51];
	add.s32 	%r95, %r94, 1;
	st.global.u32 	[%rd51], %r95;
	mul.wide.s32 	%rd52, %r94, 4;
	add.s64 	%rd53, %rd3, %rd52;
	st.global.u32 	[%rd53], %r91;
	ld.global.u32 	%r96, [%rd45+8];
	shr.s32 	%r97, %r96, %r43;
	and.b32  	%r98, %r97, %r3;
	mul.wide.s32 	%rd54, %r98, 4;
	add.s64 	%rd55, %rd1, %rd54;
	ld.global.u32 	%r99, [%rd55];
	add.s32 	%r100, %r99, 1;
	st.global.u32 	[%rd55], %r100;
	mul.wide.s32 	%rd56, %r99, 4;
	add.s64 	%rd57, %rd3, %rd56;
	st.global.u32 	[%rd57], %r96;
	ld.global.u32 	%r101, [%rd45+12];
	shr.s32 	%r102, %r101, %r43;
	and.b32  	%r103, %r102, %r3;
	mul.wide.s32 	%rd58, %r103, 4;
	add.s64 	%rd59, %rd1, %rd58;
	ld.global.u32 	%r104, [%rd59];
	add.s32 	%r105, %r104, 1;
	st.global.u32 	[%rd59], %r105;
	mul.wide.s32 	%rd60, %r104, 4;
	add.s64 	%rd61, %rd3, %rd60;
	st.global.u32 	[%rd61], %r101;
	add.s32 	%r132, %r132, 4;
$L__BB2_7:
	setp.eq.s32 	%p8, %r10, 0;
	@%p8 bra 	$L__BB2_12;
	setp.eq.s32 	%p9, %r10, 1;
	@%p9 bra 	$L__BB2_10;
	mul.wide.u32 	%rd62, %r132, 4;
	add.s64 	%rd63, %rd2, %rd62;
	ld.global.u32 	%r106, [%rd63];
	shr.s32 	%r107, %r106, %r43;
	and.b32  	%r108, %r107, %r3;
	mul.wide.s32 	%rd64, %r108, 4;
	add.s64 	%rd65, %rd1, %rd64;
	ld.global.u32 	%r109, [%rd65];
	add.s32 	%r110, %r109, 1;
	st.global.u32 	[%rd65], %r110;
	mul.wide.s32 	%rd66, %r109, 4;
	add.s64 	%rd67, %rd3, %rd66;
	st.global.u32 	[%rd67], %r106;
	ld.global.u32 	%r111, [%rd63+4];
	shr.s32 	%r112, %r111, %r43;
	and.b32  	%r113, %r112, %r3;
	mul.wide.s32 	%rd68, %r113, 4;
	add.s64 	%rd69, %rd1, %rd68;
	ld.global.u32 	%r114, [%rd69];
	add.s32 	%r115, %r114, 1;
	st.global.u32 	[%rd69], %r115;
	mul.wide.s32 	%rd70, %r114, 4;
	add.s64 	%rd71, %rd3, %rd70;
	st.global.u32 	[%rd71], %r111;
	add.s32 	%r132, %r132, 2;
$L__BB2_10:
	and.b32  	%r116, %r40, 1;
	setp.eq.b32 	%p10, %r116, 1;
	not.pred 	%p11, %p10;
	@%p11 bra 	$L__BB2_12;
	mul.wide.u32 	%rd72, %r132, 4;
	add.s64 	%rd73, %rd2, %rd72;
	ld.global.u32 	%r117, [%rd73];
	shr.s32 	%r118, %r117, %r43;
	and.b32  	%r119, %r118, %r3;
	mul.wide.s32 	%rd74, %r119, 4;
	add.s64 	%rd75, %rd1, %rd74;
	ld.global.u32 	%r120, [%rd75];
	add.s32 	%r121, %r120, 1;
	st.global.u32 	[%rd75], %r121;
	mul.wide.s32 	%rd76, %r120, 4;
	add.s64 	%rd77, %rd3, %rd76;
	st.global.u32 	[%rd77], %r117;
$L__BB2_12:
	bar.sync 	0;
	setp.lt.s32 	%p12, %r1, 1;
	@%p12 bra 	$L__BB2_29;
	mul.lo.s32 	%r15, %r1, %r2;
	and.b32  	%r16, %r1, 3;
	setp.lt.u32 	%p13, %r1, 4;
	mov.b32 	%r139, 0;
	@%p13 bra 	$L__BB2_24;
	and.b32  	%r139, %r1, 2147483644;
	neg.s32 	%r138, %r139;
	add.s32 	%r137, %r15, 1;
	add.s32 	%r136, %r15, 3;
	add.s32 	%r135, %r15, 2;
	mov.u32 	%r134, %r15;
$L__BB2_15:
	add.s32 	%r27, %r136, -2;
	add.s32 	%r123, %r136, -3;
	setp.ge.s32 	%p14, %r123, %r41;
	@%p14 bra 	$L__BB2_17;
	mul.wide.s32 	%rd78, %r134, 4;
	add.s64 	%rd79, %rd3, %rd78;
	ld.global.u32 	%r124, [%rd79];
	add.s64 	%rd80, %rd2, %rd78;
	st.global.u32 	[%rd80], %r124;
$L__BB2_17:
	setp.ge.s32 	%p15, %r27, %r41;
	@%p15 bra 	$L__BB2_19;
	mul.wide.s32 	%rd81, %r137, 4;
	add.s64 	%rd82, %rd3, %rd81;
	ld.global.u32 	%r125, [%rd82];
	add.s64 	%rd83, %rd2, %rd81;
	st.global.u32 	[%rd83], %r125;
$L__BB2_19:
	add.s32 	%r126, %r27, 1;
	setp.ge.s32 	%p16, %r126, %r41;
	@%p16 bra 	$L__BB2_21;
	mul.wide.s32 	%rd84, %r135, 4;
	add.s64 	%rd85, %rd3, %rd84;
	ld.global.u32 	%r127, [%rd85];
	add.s64 	%rd86, %rd2, %rd84;
	st.global.u32 	[%rd86], %r127;
$L__BB2_21:
	setp.ge.s32 	%p17, %r136, %r41;
	@%p17 bra 	$L__BB2_23;
	mul.wide.s32 	%rd87, %r136, 4;
	add.s64 	%rd88, %rd3, %rd87;
	ld.global.u32 	%r128, [%rd88];
	add.s64 	%rd89, %rd2, %rd87;
	st.global.u32 	[%rd89], %r128;
$L__BB2_23:
	add.s32 	%r138, %r138, 4;
	add.s32 	%r137, %r137, 4;
	add.s32 	%r136, %r136, 4;
	add.s32 	%r135, %r135, 4;
	add.s32 	%r134, %r134, 4;
	setp.ne.s32 	%p18, %r138, 0;
	@%p18 bra 	$L__BB2_15;
$L__BB2_24:
	setp.eq.s32 	%p19, %r16, 0;
	@%p19 bra 	$L__BB2_29;
	add.s32 	%r141, %r139, %r15;
	neg.s32 	%r140, %r16;
$L__BB2_26:
	.pragma "nounroll";
	mul.wide.s32 	%rd90, %r141, 4;
	add.s64 	%rd7, %rd2, %rd90;
	add.s64 	%rd8, %rd3, %rd90;
	setp.ge.s32 	%p20, %r141, %r41;
	@%p20 bra 	$L__BB2_28;
	ld.global.u32 	%r129, [%rd8];
	st.global.u32 	[%rd7], %r129;
$L__BB2_28:
	add.s32 	%r141, %r141, 1;
	add.s32 	%r140, %r140, 1;
	setp.ne.s32 	%p21, %r140, 0;
	@%p21 bra 	$L__BB2_26;
$L__BB2_29:
	ret;

}
	// .globl	_Z17d_lazyReorderorigPiiS_iS_ii
.visible .entry _Z17d_lazyReorderorigPiiS_iS_ii(
	.param .u64 .ptr .align 1 _Z17d_lazyReorderorigPiiS_iS_ii_param_0,
	.param .u32 _Z17d_lazyReorderorigPiiS_iS_ii_param_1,
	.param .u64 .ptr .align 1 _Z17d_lazyReorderorigPiiS_iS_ii_param_2,
	.param .u32 _Z17d_lazyReorderorigPiiS_iS_ii_param_3,
	.param .u64 .ptr .align 1 _Z17d_lazyReorderorigPiiS_iS_ii_param_4,
	.param .u32 _Z17d_lazyReorderorigPiiS_iS_ii_param_5,
	.param .u32 _Z17d_lazyReorderorigPiiS_iS_ii_param_6
)
{
	.reg .pred 	%p<18>;
	.reg .b32 	%r<146>;
	.reg .b64 	%rd<100>;

	ld.param.u64 	%rd19, [_Z17d_lazyReorderorigPiiS_iS_ii_param_0];
	ld.param.u32 	%r27, [_Z17d_lazyReorderorigPiiS_iS_ii_param_1];
	ld.param.u64 	%rd20, [_Z17d_lazyReorderorigPiiS_iS_ii_param_2];
	ld.param.u64 	%rd21, [_Z17d_lazyReorderorigPiiS_iS_ii_param_4];
	ld.param.u32 	%r28, [_Z17d_lazyReorderorigPiiS_iS_ii_param_5];
	ld.param.u32 	%r29, [_Z17d_lazyReorderorigPiiS_iS_ii_param_6];
	cvta.to.global.u64 	%rd1, %rd21;
	cvta.to.global.u64 	%rd2, %rd19;
	cvta.to.global.u64 	%rd3, %rd20;
	setp.lt.s32 	%p1, %r27, 1;
	@%p1 bra 	$L__BB3_24;
	add.s32 	%r1, %r28, -1;
	and.b32  	%r2, %r27, 7;
	setp.lt.u32 	%p2, %r27, 8;
	mov.b32 	%r137, 0;
	@%p2 bra 	$L__BB3_4;
	and.b32  	%r137, %r27, 2147483640;
	neg.s32 	%r140, %r137;
	add.s64 	%rd95, %rd2, 16;
$L__BB3_3:
	.pragma "nounroll";
	ld.global.u32 	%r31, [%rd95+-16];
	shr.s32 	%r32, %r31, %r29;
	and.b32  	%r33, %r32, %r1;
	mul.wide.s32 	%rd22, %r33, 4;
	add.s64 	%rd23, %rd1, %rd22;
	ld.global.u32 	%r34, [%rd23];
	add.s32 	%r35, %r34, 1;
	st.global.u32 	[%rd23], %r35;
	mul.wide.s32 	%rd24, %r34, 4;
	add.s64 	%rd25, %rd3, %rd24;
	st.global.u32 	[%rd25], %r31;
	ld.global.u32 	%r36, [%rd95+-12];
	shr.s32 	%r37, %r36, %r29;
	and.b32  	%r38, %r37, %r1;
	mul.wide.s32 	%rd26, %r38, 4;
	add.s64 	%rd27, %rd1, %rd26;
	ld.global.u32 	%r39, [%rd27];
	add.s32 	%r40, %r39, 1;
	st.global.u32 	[%rd27], %r40;
	mul.wide.s32 	%rd28, %r39, 4;
	add.s64 	%rd29, %rd3, %rd28;
	st.global.u32 	[%rd29], %r36;
	ld.global.u32 	%r41, [%rd95+-8];
	shr.s32 	%r42, %r41, %r29;
	and.b32  	%r43, %r42, %r1;
	mul.wide.s32 	%rd30, %r43, 4;
	add.s64 	%rd31, %rd1, %rd30;
	ld.global.u32 	%r44, [%rd31];
	add.s32 	%r45, %r44, 1;
	st.global.u32 	[%rd31], %r45;
	mul.wide.s32 	%rd32, %r44, 4;
	add.s64 	%rd33, %rd3, %rd32;
	st.global.u32 	[%rd33], %r41;
	ld.global.u32 	%r46, [%rd95+-4];
	shr.s32 	%r47, %r46, %r29;
	and.b32  	%r48, %r47, %r1;
	mul.wide.s32 	%rd34, %r48, 4;
	add.s64 	%rd35, %rd1, %rd34;
	ld.global.u32 	%r49, [%rd35];
	add.s32 	%r50, %r49, 1;
	st.global.u32 	[%rd35], %r50;
	mul.wide.s32 	%rd36, %r49, 4;
	add.s64 	%rd37, %rd3, %rd36;
	st.global.u32 	[%rd37], %r46;
	ld.global.u32 	%r51, [%rd95];
	shr.s32 	%r52, %r51, %r29;
	and.b32  	%r53, %r52, %r1;
	mul.wide.s32 	%rd38, %r53, 4;
	add.s64 	%rd39, %rd1, %rd38;
	ld.global.u32 	%r54, [%rd39];
	add.s32 	%r55, %r54, 1;
	st.global.u32 	[%rd39], %r55;
	mul.wide.s32 	%rd40, %r54, 4;
	add.s64 	%rd41, %rd3, %rd40;
	st.global.u32 	[%rd41], %r51;
	ld.global.u32 	%r56, [%rd95+4];
	shr.s32 	%r57, %r56, %r29;
	and.b32  	%r58, %r57, %r1;
	mul.wide.s32 	%rd42, %r58, 4;
	add.s64 	%rd43, %rd1, %rd42;
	ld.global.u32 	%r59, [%rd43];
	add.s32 	%r60, %r59, 1;
	st.global.u32 	[%rd43], %r60;
	mul.wide.s32 	%rd44, %r59, 4;
	add.s64 	%rd45, %rd3, %rd44;
	st.global.u32 	[%rd45], %r56;
	ld.global.u32 	%r61, [%rd95+8];
	shr.s32 	%r62, %r61, %r29;
	and.b32  	%r63, %r62, %r1;
	mul.wide.s32 	%rd46, %r63, 4;
	add.s64 	%rd47, %rd1, %rd46;
	ld.global.u32 	%r64, [%rd47];
	add.s32 	%r65, %r64, 1;
	st.global.u32 	[%rd47], %r65;
	mul.wide.s32 	%rd48, %r64, 4;
	add.s64 	%rd49, %rd3, %rd48;
	st.global.u32 	[%rd49], %r61;
	ld.global.u32 	%r66, [%rd95+12];
	shr.s32 	%r67, %r66, %r29;
	and.b32  	%r68, %r67, %r1;
	mul.wide.s32 	%rd50, %r68, 4;
	add.s64 	%rd51, %rd1, %rd50;
	ld.global.u32 	%r69, [%rd51];
	add.s32 	%r70, %r69, 1;
	st.global.u32 	[%rd51], %r70;
	mul.wide.s32 	%rd52, %r69, 4;
	add.s64 	%rd53, %rd3, %rd52;
	st.global.u32 	[%rd53], %r66;
	add.s32 	%r140, %r140, 8;
	add.s64 	%rd95, %rd95, 32;
	setp.eq.s32 	%p3, %r140, 0;
	@%p3 bra 	$L__BB3_4;
	bra.uni 	$L__BB3_3;
$L__BB3_4:
	setp.eq.s32 	%p4, %r2, 0;
	@%p4 bra 	$L__BB3_12;
	and.b32  	%r6, %r27, 3;
	setp.lt.u32 	%p5, %r2, 4;
	@%p5 bra 	$L__BB3_7;
	mul.wide.u32 	%rd54, %r137, 4;
	add.s64 	%rd55, %rd2, %rd54;
	ld.global.u32 	%r71, [%rd55];
	shr.s32 	%r72, %r71, %r29;
	and.b32  	%r73, %r72, %r1;
	mul.wide.s32 	%rd56, %r73, 4;
	add.s64 	%rd57, %rd1, %rd56;
	ld.global.u32 	%r74, [%rd57];
	add.s32 	%r75, %r74, 1;
	st.global.u32 	[%rd57], %r75;
	mul.wide.s32 	%rd58, %r74, 4;
	add.s64 	%rd59, %rd3, %rd58;
	st.global.u32 	[%rd59], %r71;
	ld.global.u32 	%r76, [%rd55+4];
	shr.s32 	%r77, %r76, %r29;
	and.b32  	%r78, %r77, %r1;
	mul.wide.s32 	%rd60, %r78, 4;
	add.s64 	%rd61, %rd1, %rd60;
	ld.global.u32 	%r79, [%rd61];
	add.s32 	%r80, %r79, 1;
	st.global.u32 	[%rd61], %r80;
	mul.wide.s32 	%rd62, %r79, 4;
	add.s64 	%rd63, %rd3, %rd62;
	st.global.u32 	[%rd63], %r76;
	ld.global.u32 	%r81, [%rd55+8];
	shr.s32 	%r82, %r81, %r29;
	and.b32  	%r83, %r82, %r1;
	mul.wide.s32 	%rd64, %r83, 4;
	add.s64 	%rd65, %rd1, %rd64;
	ld.global.u32 	%r84, [%rd65];
	add.s32 	%r85, %r84, 1;
	st.global.u32 	[%rd65], %r85;
	mul.wide.s32 	%rd66, %r84, 4;
	add.s64 	%rd67, %rd3, %rd66;
	st.global.u32 	[%rd67], %r81;
	ld.global.u32 	%r86, [%rd55+12];
	shr.s32 	%r87, %r86, %r29;
	and.b32  	%r88, %r87, %r1;
	mul.wide.s32 	%rd68, %r88, 4;
	add.s64 	%rd69, %rd1, %rd68;
	ld.global.u32 	%r89, [%rd69];
	add.s32 	%r90, %r89, 1;
	st.global.u32 	[%rd69], %r90;
	mul.wide.s32 	%rd70, %r89, 4;
	add.s64 	%rd71, %rd3, %rd70;
	st.global.u32 	[%rd71], %r86;
	add.s32 	%r137, %r137, 4;
$L__BB3_7:
	setp.eq.s32 	%p6, %r6, 0;
	@%p6 bra 	$L__BB3_12;
	setp.eq.s32 	%p7, %r6, 1;
	@%p7 bra 	$L__BB3_10;
	mul.wide.u32 	%rd72, %r137, 4;
	add.s64 	%rd73, %rd2, %rd72;
	ld.global.u32 	%r91, [%rd73];
	shr.s32 	%r92, %r91, %r29;
	and.b32  	%r93, %r92, %r1;
	mul.wide.s32 	%rd74, %r93, 4;
	add.s64 	%rd75, %rd1, %rd74;
	ld.global.u32 	%r94, [%rd75];
	add.s32 	%r95, %r94, 1;
	st.global.u32 	[%rd75], %r95;
	mul.wide.s32 	%rd76, %r94, 4;
	add.s64 	%rd77, %rd3, %rd76;
	st.global.u32 	[%rd77], %r91;
	ld.global.u32 	%r96, [%rd73+4];
	shr.s32 	%r97, %r96, %r29;
	and.b32  	%r98, %r97, %r1;
	mul.wide.s32 	%rd78, %r98, 4;
	add.s64 	%rd79, %rd1, %rd78;
	ld.global.u32 	%r99, [%rd79];
	add.s32 	%r100, %r99, 1;
	st.global.u32 	[%rd79], %r100;
	mul.wide.s32 	%rd80, %r99, 4;
	add.s64 	%rd81, %rd3, %rd80;
	st.global.u32 	[%rd81], %r96;
	add.s32 	%r137, %r137, 2;
$L__BB3_10:
	and.b32  	%r101, %r27, 1;
	setp.eq.b32 	%p8, %r101, 1;
	not.pred 	%p9, %p8;
	@%p9 bra 	$L__BB3_12;
	mul.wide.u32 	%rd82, %r137, 4;
	add.s64 	%rd83, %rd2, %rd82;
	ld.global.u32 	%r102, [%rd83];
	shr.s32 	%r103, %r102, %r29;
	and.b32  	%r104, %r103, %r1;
	mul.wide.s32 	%rd84, %r104, 4;
	add.s64 	%rd85, %rd1, %rd84;
	ld.global.u32 	%r105, [%rd85];
	add.s32 	%r106, %r105, 1;
	st.global.u32 	[%rd85], %r106;
	mul.wide.s32 	%rd86, %r105, 4;
	add.s64 	%rd87, %rd3, %rd86;
	st.global.u32 	[%rd87], %r102;
$L__BB3_12:
	and.b32  	%r11, %r27, 15;
	setp.lt.u32 	%p10, %r27, 16;
	mov.b32 	%r142, 0;
	@%p10 bra 	$L__BB3_15;
	and.b32  	%r142, %r27, 2147483632;
	neg.s32 	%r141, %r142;
	add.s64 	%rd97, %rd3, 32;
	add.s64 	%rd96, %rd2, 32;
$L__BB3_14:
	.pragma "nounroll";
	ld.global.u32 	%r108, [%rd97+-32];
	st.global.u32 	[%rd96+-32], %r108;
	ld.global.u32 	%r109, [%rd97+-28];
	st.global.u32 	[%rd96+-28], %r109;
	ld.global.u32 	%r110, [%rd97+-24];
	st.global.u32 	[%rd96+-24], %r110;
	ld.global.u32 	%r111, [%rd97+-20];
	st.global.u32 	[%rd96+-20], %r111;
	ld.global.u32 	%r112, [%rd97+-16];
	st.global.u32 	[%rd96+-16], %r112;
	ld.global.u32 	%r113, [%rd97+-12];
	st.global.u32 	[%rd96+-12], %r113;
	ld.global.u32 	%r114, [%rd97+-8];
	st.global.u32 	[%rd96+-8], %r114;
	ld.global.u32 	%r115, [%rd97+-4];
	st.global.u32 	[%rd96+-4], %r115;
	ld.global.u32 	%r116, [%rd97];
	st.global.u32 	[%rd96], %r116;
	ld.global.u32 	%r117, [%rd97+4];
	st.global.u32 	[%rd96+4], %r117;
	ld.global.u32 	%r118, [%rd97+8];
	st.global.u32 	[%rd96+8], %r118;
	ld.global.u32 	%r119, [%rd97+12];
	st.global.u32 	[%rd96+12], %r119;
	ld.global.u32 	%r120, [%rd97+16];
	st.global.u32 	[%rd96+16], %r120;
	ld.global.u32 	%r121, [%rd97+20];
	st.global.u32 	[%rd96+20], %r121;
	ld.global.u32 	%r122, [%rd97+24];
	st.global.u32 	[%rd96+24], %r122;
	ld.global.u32 	%r123, [%rd97+28];
	st.global.u32 	[%rd96+28], %r123;
	add.s32 	%r141, %r141, 16;
	add.s64 	%rd97, %rd97, 64;
	add.s64 	%rd96, %rd96, 64;
	setp.ne.s32 	%p11, %r141, 0;
	@%p11 bra 	$L__BB3_14;
$L__BB3_15:
	setp.eq.s32 	%p12, %r11, 0;
	@%p12 bra 	$L__BB3_24;
	setp.lt.u32 	%p13, %r11, 8;
	@%p13 bra 	$L__BB3_18;
	mul.wide.u32 	%rd88, %r142, 4;
	add.s64 	%rd89, %rd3, %rd88;
	ld.global.u32 	%r124, [%rd89];
	add.s64 	%rd90, %rd2, %rd88;
	st.global.u32 	[%rd90], %r124;
	ld.global.u32 	%r125, [%rd89+4];
	st.global.u32 	[%rd90+4], %r125;
	ld.global.u32 	%r126, [%rd89+8];
	st.global.u32 	[%rd90+8], %r126;
	ld.global.u32 	%r127, [%rd89+12];
	st.global.u32 	[%rd90+12], %r127;
	ld.global.u32 	%r128, [%rd89+16];
	st.global.u32 	[%rd90+16], %r128;
	ld.global.u32 	%r129, [%rd89+20];
	st.global.u32 	[%rd90+20], %r129;
	ld.global.u32 	%r130, [%rd89+24];
	st.global.u32 	[%rd90+24], %r130;
	ld.global.u32 	%r131, [%rd89+28];
	st.global.u32 	[%rd90+28], %r131;
	add.s32 	%r142, %r142, 8;
$L__BB3_18:
	setp.eq.s32 	%p14, %r2, 0;
	@%p14 bra 	$L__BB3_24;
	and.b32  	%r21, %r27, 3;
	setp.lt.u32 	%p15, %r2, 4;
	@%p15 bra 	$L__BB3_21;
	mul.wide.u32 	%rd91, %r142, 4;
	add.s64 	%rd92, %rd3, %rd91;
	ld.global.u32 	%r132, [%rd92];
	add.s64 	%rd93, %rd2, %rd91;
	st.global.u32 	[%rd93], %r132;
	ld.global.u32 	%r133, [%rd92+4];
	st.global.u32 	[%rd93+4], %r133;
	ld.global.u32 	%r134, [%rd92+8];
	st.global.u32 	[%rd93+8], %r134;
	ld.global.u32 	%r135, [%rd92+12];
	st.global.u32 	[%rd93+12], %r135;
	add.s32 	%r142, %r142, 4;
$L__BB3_21:
	setp.eq.s32 	%p16, %r21, 0;
	@%p16 bra 	$L__BB3_24;
	mul.wide.u32 	%rd94, %r142, 4;
	add.s64 	%rd99, %rd2, %rd94;
	add.s64 	%rd98, %rd3, %rd94;
	neg.s32 	%r145, %r21;
$L__BB3_23:
	.pragma "nounroll";
	ld.global.u32 	%r136, [%rd98];
	st.global.u32 	[%rd99], %r136;
	add.s64 	%rd99, %rd99, 4;
	add.s64 	%rd98, %rd98, 4;
	add.s32 	%r145, %r145, 1;
	setp.ne.s32 	%p17, %r145, 0;
	@%p17 bra 	$L__BB3_23;
$L__BB3_24:
	ret;

}


// ===== COMPILED SASS (sm_100) =====

	.target	sm_100

	.elftype	@"ET_EXEC"


//--------------------- .note.nv.tkinfo           --------------------------
	.section	.note.nv.tkinfo,"",@"SHT_NOTE"
	.sectionflags	@"SHF_NOTE_NV_TKINFO"
	.tkinfo
        /*0018*/ 	.word	0x00000002
        /*0030*/ 	.string	""
        /*0030*/ 	.string	"ptxas"
        /*0030*/ 	.string	"Cuda compilation tools, release 13.0, V13.0.88"
        /*0030*/ 	.string	"Build cuda_13.0.r13.0/compiler.36424714_0"
        /*0030*/ 	.string	"-arch sm_100 -m 64 "



//--------------------- .note.nv.cuinfo           --------------------------
	.section	.note.nv.cuinfo,"",@"SHT_NOTE"
	.sectionflags	@"SHF_NOTE_NV_CUINFO"
        /*0018*/ 	.short	0x0002
        /*001a*/ 	.short	0x0064
        /*001c*/ 	.short	0x0082
	.zero		2


//--------------------- .nv.info                  --------------------------
	.section	.nv.info,"",@"SHT_CUDA_INFO"
	.align	4


	//----- nvinfo : EIATTR_REGCOUNT
	.align		4
        /*0000*/ 	.byte	0x04, 0x2f
        /*0002*/ 	.short	(.L_1 - .L_0)
	.align		4
.L_0:
        /*0004*/ 	.word	index@(_Z10d_doPrefixPiiS_i)
        /*0008*/ 	.word	0x00000020


	//----- nvinfo : EIATTR_FRAME_SIZE
	.align		4
.L_1:
        /*000c*/ 	.byte	0x04, 0x11
        /*000e*/ 	.short	(.L_3 - .L_2)
	.align		4
.L_2:
        /*0010*/ 	.word	index@(_Z10d_doPrefixPiiS_i)
        /*0014*/ 	.word	0x00000000


	//----- nvinfo : EIATTR_REGCOUNT
	.align		4
.L_3:
        /*0018*/ 	.byte	0x04, 0x2f
        /*001a*/ 	.short	(.L_5 - .L_4)
	.align		4
.L_4:
        /*001c*/ 	.word	index@(_Z9d_doCountPiiS_ii)
        /*0020*/ 	.word	0x0000000c


	//----- nvinfo : EIATTR_FRAME_SIZE
	.align		4
.L_5:
        /*0024*/ 	.byte	0x04, 0x11
        /*0026*/ 	.short	(.L_7 - .L_6)
	.align		4
.L_6:
        /*0028*/ 	.word	index@(_Z9d_doCountPiiS_ii)
        /*002c*/ 	.word	0x00000000


	//----- nvinfo : EIATTR_REGCOUNT
	.align		4
.L_7:
        /*0030*/ 	.byte	0x04, 0x2f
        /*0032*/ 	.short	(.L_9 - .L_8)
	.align		4
.L_8:
        /*0034*/ 	.word	index@(_Z13d_lazyReorderPiiS_iS_iii)
        /*0038*/ 	.word	0x0000001e


	//----- nvinfo : EIATTR_FRAME_SIZE
	.align		4
.L_9:
        /*003c*/ 	.byte	0x04, 0x11
        /*003e*/ 	.short	(.L_11 - .L_10)
	.align		4
.L_10:
        /*0040*/ 	.word	index@($__internal_0_$__cuda_sm3x_div_rn_noftz_f32_slowpath)
        /*0044*/ 	.word	0x00000000


	//----- nvinfo : EIATTR_FRAME_SIZE
	.align		4
.L_11:
        /*0048*/ 	.byte	0x04, 0x11
        /*004a*/ 	.short	(.L_13 - .L_12)
	.align		4
.L_12:
        /*004c*/ 	.word	index@(_Z13d_lazyReorderPiiS_iS_iii)
        /*0050*/ 	.word	0x00000000


	//----- nvinfo : EIATTR_REGCOUNT
	.align		4
.L_13:
        /*0054*/ 	.byte	0x04, 0x2f
        /*0056*/ 	.short	(.L_15 - .L_14)
	.align		4
.L_14:
        /*0058*/ 	.word	index@(_Z17d_lazyReorderorigPiiS_iS_ii)
        /*005c*/ 	.word	0x0000001c


	//----- nvinfo : EIATTR_FRAME_SIZE
	.align		4
.L_15:
        /*0060*/ 	.byte	0x04, 0x11
        /*0062*/ 	.short	(.L_17 - .L_16)
	.align		4
.L_16:
        /*0064*/ 	.word	index@(_Z17d_lazyReorderorigPiiS_iS_ii)
        /*0068*/ 	.word	0x00000000


	//----- nvinfo : EIATTR_MIN_STACK_SIZE
	.align		4
.L_17:
        /*006c*/ 	.byte	0x04, 0x12
        /*006e*/ 	.short	(.L_19 - .L_18)
	.align		4
.L_18:
        /*0070*/ 	.word	index@(_Z17d_lazyReorderorigPiiS_iS_ii)
        /*0074*/ 	.word	0x00000000


	//----- nvinfo : EIATTR_MIN_STACK_SIZE
	.align		4
.L_19:
        /*0078*/ 	.byte	0x04, 0x12
        /*007a*/ 	.short	(.L_21 - .L_20)
	.align		4
.L_20:
        /*007c*/ 	.word	index@(_Z13d_lazyReorderPiiS_iS_iii)
        /*0080*/ 	.word	0x00000000


	//----- nvinfo : EIATTR_MIN_STACK_SIZE
	.align		4
.L_21:
        /*0084*/ 	.byte	0x04, 0x12
        /*0086*/ 	.short	(.L_23 - .L_22)
	.align		4
.L_22:
        /*0088*/ 	.word	index@(_Z9d_doCountPiiS_ii)
        /*008c*/ 	.word	0x00000000


	//----- nvinfo : EIATTR_MIN_STACK_SIZE
	.align		4
.L_23:
        /*0090*/ 	.byte	0x04, 0x12
        /*0092*/ 	.short	(.L_25 - .L_24)
	.align		4
.L_24:
        /*0094*/ 	.word	index@(_Z10d_doPrefixPiiS_i)
        /*0098*/ 	.word	0x00000000
.L_25:


//--------------------- .nv.compat                --------------------------
	.section	.nv.compat,"",@"SHT_CUDA_COMPAT_INFO"
	.align	4
        /*0000*/ 	.byte	0x02, 0x09, 0x00, 0x00, 0x02, 0x02, 0x01, 0x00, 0x02, 0x05, 0x05, 0x00, 0x03, 0x07, 0x01, 0x01
        /*0010*/ 	.byte	0x02, 0x03, 0x00, 0x00, 0x02, 0x06, 0x01, 0x00, 0x04, 0x0b, 0x08, 0x00, 0x01, 0x00, 0x00, 0x00
        /*0020*/ 	.byte	0x00, 0x00, 0x00, 0x00


//--------------------- .nv.info._Z17d_lazyReorderorigPiiS_iS_ii --------------------------
	.section	.nv.info._Z17d_lazyReorderorigPiiS_iS_ii,"",@"SHT_CUDA_INFO"
	.sectionflags	@""
	.align	4


	//----- nvinfo : EIATTR_CUDA_API_VERSION
	.align		4
        /*0000*/ 	.byte	0x04, 0x37
        /*0002*/ 	.short	(.L_27 - .L_26)
.L_26:
        /*0004*/ 	.word	0x00000082


	//----- nvinfo : EIATTR_KPARAM_INFO
	.align		4
.L_27:
        /*0008*/ 	.byte	0x04, 0x17
        /*000a*/ 	.short	(.L_29 - .L_28)
.L_28:
        /*000c*/ 	.word	0x00000000
        /*0010*/ 	.short	0x0006
        /*0012*/ 	.short	0x002c
        /*0014*/ 	.byte	0x00, 0xf0, 0x11, 0x00


	//----- nvinfo : EIATTR_KPARAM_INFO
	.align		4
.L_29:
        /*0018*/ 	.byte	0x04, 0x17
        /*001a*/ 	.short	(.L_31 - .L_30)
.L_30:
        /*001c*/ 	.word	0x00000000
        /*0020*/ 	.short	0x0005
        /*0022*/ 	.short	0x0028
        /*0024*/ 	.byte	0x00, 0xf0, 0x11, 0x00


	//----- nvinfo : EIATTR_KPARAM_INFO
	.align		4
.L_31:
        /*0028*/ 	.byte	0x04, 0x17
        /*002a*/ 	.short	(.L_33 - .L_32)
.L_32:
        /*002c*/ 	.word	0x00000000
        /*0030*/ 	.short	0x0004
        /*0032*/ 	.short	0x0020
        /*0034*/ 	.byte	0x00, 0xf5, 0x21, 0x00


	//----- nvinfo : EIATTR_KPARAM_INFO
	.align		4
.L_33:
        /*0038*/ 	.byte	0x04, 0x17
        /*003a*/ 	.short	(.L_35 - .L_34)
.L_34:
        /*003c*/ 	.word	0x00000000
        /*0040*/ 	.short	0x0003
        /*0042*/ 	.short	0x0018
        /*0044*/ 	.byte	0x00, 0xf0, 0x11, 0x00


	//----- nvinfo : EIATTR_KPARAM_INFO
	.align		4
.L_35:
        /*0048*/ 	.byte	0x04, 0x17
        /*004a*/ 	.short	(.L_37 - .L_36)
.L_36:
        /*004c*/ 	.word	0x00000000
        /*0050*/ 	.short	0x0002
        /*0052*/ 	.short	0x0010
        /*0054*/ 	.byte	0x00, 0xf5, 0x21, 0x00


	//----- nvinfo : EIATTR_KPARAM_INFO
	.align		4
.L_37:
        /*0058*/ 	.byte	0x04, 0x17
        /*005a*/ 	.short	(.L_39 - .L_38)
.L_38:
        /*005c*/ 	.word	0x00000000
        /*0060*/ 	.short	0x0001
        /*0062*/ 	.short	0x0008
        /*0064*/ 	.byte	0x00, 0xf0, 0x11, 0x00


	//----- nvinfo : EIATTR_KPARAM_INFO
	.align		4
.L_39:
        /*0068*/ 	.byte	0x04, 0x17
        /*006a*/ 	.short	(.L_41 - .L_40)
.L_40:
        /*006c*/ 	.word	0x00000000
        /*0070*/ 	.short	0x0000
        /*0072*/ 	.short	0x0000
        /*0074*/ 	.byte	0x00, 0xf5, 0x21, 0x00


	//----- nvinfo : EIATTR_SPARSE_MMA_MASK
	.align		4
.L_41:
        /*0078*/ 	.byte	0x03, 0x50
        /*007a*/ 	.short	0x0000


	//----- nvinfo : EIATTR_MAXREG_COUNT
	.align		4
        /*007c*/ 	.byte	0x03, 0x1b
        /*007e*/ 	.short	0x00ff


	//----- nvinfo : EIATTR_MERCURY_ISA_VERSION
	.align		4
        /*0080*/ 	.byte	0x03, 0x5f
        /*0082*/ 	.short	0x0101


	//----- nvinfo : EIATTR_VRC_CTA_INIT_COUNT
	.align		4
        /*0084*/ 	.byte	0x02, 0x4a
	.zero		1
	.zero		1


	//----- nvinfo : EIATTR_EXIT_INSTR_OFFSETS
	.align		4
        /*0088*/ 	.byte	0x04, 0x1c
        /*008a*/ 	.short	(.L_43 - .L_42)


	//   ....[0]....
.L_42:
        /*008c*/ 	.word	0x00000030


	//   ....[1]....
        /*0090*/ 	.word	0x00001000


	//   ....[2]....
        /*0094*/ 	.word	0x00001180


	//   ....[3]....
        /*0098*/ 	.word	0x000012a0


	//   ....[4]....
        /*009c*/ 	.word	0x00001400


	//----- nvinfo : EIATTR_CBANK_PARAM_SIZE
	.align		4
.L_43:
        /*00a0*/ 	.byte	0x03, 0x19
        /*00a2*/ 	.short	0x0030


	//----- nvinfo : EIATTR_PARAM_CBANK
	.align		4
        /*00a4*/ 	.byte	0x04, 0x0a
        /*00a6*/ 	.short	(.L_45 - .L_44)
	.align		4
.L_44:
        /*00a8*/ 	.word	index@(.nv.constant0._Z17d_lazyReorderorigPiiS_iS_ii)
        /*00ac*/ 	.short	0x0380
        /*00ae*/ 	.short	0x0030


	//----- nvinfo : EIATTR_SW_WAR
	.align		4
.L_45:
        /*00b0*/ 	.byte	0x04, 0x36
        /*00b2*/ 	.short	(.L_47 - .L_46)
.L_46:
        /*00b4*/ 	.word	0x00000008
.L_47:


//--------------------- .nv.info._Z13d_lazyReorderPiiS_iS_iii --------------------------
	.section	.nv.info._Z13d_lazyReorderPiiS_iS_iii,"",@"SHT_CUDA_INFO"
	.sectionflags	@""
	.align	4


	//----- nvinfo : EIATTR_CUDA_API_VERSION
	.align		4
        /*0000*/ 	.byte	0x04, 0x37
        /*0002*/ 	.short	(.L_49 - .L_48)
.L_48:
        /*0004*/ 	.word	0x00000082


	//----- nvinfo : EIATTR_KPARAM_INFO
	.align		4
.L_49:
        /*0008*/ 	.byte	0x04, 0x17
        /*000a*/ 	.short	(.L_51 - .L_50)
.L_50:
        /*000c*/ 	.word	0x00000000
        /*0010*/ 	.short	0x0007
        /*0012*/ 	.short	0x0030
        /*0014*/ 	.byte	0x00, 0xf0, 0x11, 0x00


	//----- nvinfo : EIATTR_KPARAM_INFO
	.align		4
.L_51:
        /*0018*/ 	.byte	0x04, 0x17
        /*001a*/ 	.short	(.L_53 - .L_52)
.L_52:
        /*001c*/ 	.word	0x00000000
        /*0020*/ 	.short	0x0006
        /*0022*/ 	.short	0x002c
        /*0024*/ 	.byte	0x00, 0xf0, 0x11, 0x00


	//----- nvinfo : EIATTR_KPARAM_INFO
	.align		4
.L_53:
        /*0028*/ 	.byte	0x04, 0x17
        /*002a*/ 	.short	(.L_55 - .L_54)
.L_54:
        /*002c*/ 	.word	0x00000000
        /*0030*/ 	.short	0x0005
        /*0032*/ 	.short	0x0028
        /*0034*/ 	.byte	0x00, 0xf0, 0x11, 0x00


	//----- nvinfo : EIATTR_KPARAM_INFO
	.align		4
.L_55:
        /*0038*/ 	.byte	0x04, 0x17
        /*003a*/ 	.short	(.L_57 - .L_56)
.L_56:
        /*003c*/ 	.word	0x00000000
        /*0040*/ 	.short	0x0004
        /*0042*/ 	.short	0x0020
        /*0044*/ 	.byte	0x00, 0xf5, 0x21, 0x00


	//----- nvinfo : EIATTR_KPARAM_INFO
	.align		4
.L_57:
        /*0048*/ 	.byte	0x04, 0x17
        /*004a*/ 	.short	(.L_59 - .L_58)
.L_58:
        /*004c*/ 	.word	0x00000000
        /*0050*/ 	.short	0x0003
        /*0052*/ 	.short	0x0018
        /*0054*/ 	.byte	0x00, 0xf0, 0x11, 0x00


	//----- nvinfo : EIATTR_KPARAM_INFO
	.align		4
.L_59:
        /*0058*/ 	.byte	0x04, 0x17
        /*005a*/ 	.short	(.L_61 - .L_60)
.L_60:
        /*005c*/ 	.word	0x00000000
        /*0060*/ 	.short	0x0002
        /*0062*/ 	.short	0x0010
        /*0064*/ 	.byte	0x00, 0xf5, 0x21, 0x00


	//----- nvinfo : EIATTR_KPARAM_INFO
	.align		4
.L_61:
        /*0068*/ 	.byte	0x04, 0x17
        /*006a*/ 	.short	(.L_63 - .L_62)
.L_62:
        /*006c*/ 	.word	0x00000000
        /*0070*/ 	.short	0x0001
        /*0072*/ 	.short	0x0008
        /*0074*/ 	.byte	0x00, 0xf0, 0x11, 0x00


	//----- nvinfo : EIATTR_KPARAM_INFO
	.align		4
.L_63:
        /*0078*/ 	.byte	0x04, 0x17
        /*007a*/ 	.short	(.L_65 - .L_64)
.L_64:
        /*007c*/ 	.word	0x00000000
        /*0080*/ 	.short	0x0000
        /*0082*/ 	.short	0x0000
        /*0084*/ 	.byte	0x00, 0xf5, 0x21, 0x00


	//----- nvinfo : EIATTR_SPARSE_MMA_MASK
	.align		4
.L_65:
        /*0088*/ 	.byte	0x03, 0x50
        /*008a*/ 	.short	0x0000


	//----- nvinfo : EIATTR_MAXREG_COUNT
	.align		4
        /*008c*/ 	.byte	0x03, 0x1b
        /*008e*/ 	.short	0x00ff


	//----- nvinfo : EIATTR_NUM_BARRIERS
	.align		4
        /*0090*/ 	.byte	0x02, 0x4c
        /*0092*/ 	.byte	0x01
	.zero		1


	//----- nvinfo : EIATTR_MERCURY_ISA_VERSION
	.align		4
        /*0094*/ 	.byte	0x03, 0x5f
        /*0096*/ 	.short	0x0101


	//----- nvinfo : EIATTR_VRC_CTA_INIT_COUNT
	.align		4
        /*0098*/ 	.byte	0x02, 0x4a
	.zero		1
	.zero		1


	//----- nvinfo : EIATTR_EXIT_INSTR_OFFSETS
	.align		4
        /*009c*/ 	.byte	0x04, 0x1c
        /*009e*/ 	.short	(.L_67 - .L_66)


	//   ....[0]....
.L_66:
        /*00a0*/ 	.word	0x00000d30


	//   ....[1]....
        /*00a4*/ 	.word	0x00001070


	//   ....[2]....
        /*00a8*/ 	.word	0x00001160


	//----- nvinfo : EIATTR_CRS_STACK_SIZE
	.align		4
.L_67:
        /*00ac*/ 	.byte	0x04, 0x1e
        /*00ae*/ 	.short	(.L_69 - .L_68)
.L_68:
        /*00b0*/ 	.word	0x00000000


	//----- nvinfo : EIATTR_CBANK_PARAM_SIZE
	.align		4
.L_69:
        /*00b4*/ 	.byte	0x03, 0x19
        /*00b6*/ 	.short	0x0034


	//----- nvinfo : EIATTR_PARAM_CBANK
	.align		4
        /*00b8*/ 	.byte	0x04, 0x0a
        /*00ba*/ 	.short	(.L_71 - .L_70)
	.align		4
.L_70:
        /*00bc*/ 	.word	index@(.nv.constant0._Z13d_lazyReorderPiiS_iS_iii)
        /*00c0*/ 	.short	0x0380
        /*00c2*/ 	.short	0x0034


	//----- nvinfo : EIATTR_SW_WAR
	.align		4
.L_71:
        /*00c4*/ 	.byte	0x04, 0x36
        /*00c6*/ 	.short	(.L_73 - .L_72)
.L_72:
        /*00c8*/ 	.word	0x00000008
.L_73:


//--------------------- .nv.info._Z9d_doCountPiiS_ii --------------------------
	.section	.nv.info._Z9d_doCountPiiS_ii,"",@"SHT_CUDA_INFO"
	.sectionflags	@""
	.align	4


	//----- nvinfo : EIATTR_CUDA_API_VERSION
	.align		4
        /*0000*/ 	.byte	0x04, 0x37
        /*0002*/ 	.short	(.L_75 - .L_74)
.L_74:
        /*0004*/ 	.word	0x00000082


	//----- nvinfo : EIATTR_KPARAM_INFO
	.align		4
.L_75:
        /*0008*/ 	.byte	0x04, 0x17
        /*000a*/ 	.short	(.L_77 - .L_76)
.L_76:
        /*000c*/ 	.word	0x00000000
        /*0010*/ 	.short	0x0004
        /*0012*/ 	.short	0x001c
        /*0014*/ 	.byte	0x00, 0xf0, 0x11, 0x00


	//----- nvinfo : EIATTR_KPARAM_INFO
	.align		4
.L_77:
        /*0018*/ 	.byte	0x04, 0x17
        /*001a*/ 	.short	(.L_79 - .L_78)
.L_78:
        /*001c*/ 	.word	0x00000000
        /*0020*/ 	.short	0x0003
        /*0022*/ 	.short	0x0018
        /*0024*/ 	.byte	0x00, 0xf0, 0x11, 0x00


	//----- nvinfo : EIATTR_KPARAM_INFO
	.align		4
.L_79:
        /*0028*/ 	.byte	0x04, 0x17
        /*002a*/ 	.short	(.L_81 - .L_80)
.L_80:
        /*002c*/ 	.word	0x00000000
        /*0030*/ 	.short	0x0002
        /*0032*/ 	.short	0x0010
        /*0034*/ 	.byte	0x00, 0xf5, 0x21, 0x00


	//----- nvinfo : EIATTR_KPARAM_INFO
	.align		4
.L_81:
        /*0038*/ 	.byte	0x04, 0x17
        /*003a*/ 	.short	(.L_83 - .L_82)
.L_82:
        /*003c*/ 	.word	0x00000000
        /*0040*/ 	.short	0x0001
        /*0042*/ 	.short	0x0008
        /*0044*/ 	.byte	0x00, 0xf0, 0x11, 0x00


	//----- nvinfo : EIATTR_KPARAM_INFO
	.align		4
.L_83:
        /*0048*/ 	.byte	0x04, 0x17
        /*004a*/ 	.short	(.L_85 - .L_84)
.L_84:
        /*004c*/ 	.word	0x00000000
        /*0050*/ 	.short	0x0000
        /*0052*/ 	.short	0x0000
        /*0054*/ 	.byte	0x00, 0xf5, 0x21, 0x00


	//----- nvinfo : EIATTR_SPARSE_MMA_MASK
	.align		4
.L_85:
        /*0058*/ 	.byte	0x03, 0x50
        /*005a*/ 	.short	0x0000


	//----- nvinfo : EIATTR_MAXREG_COUNT
	.align		4
        /*005c*/ 	.byte	0x03, 0x1b
        /*005e*/ 	.short	0x00ff


	//----- nvinfo : EIATTR_NUM_BARRIERS
	.align		4
        /*0060*/ 	.byte	0x02, 0x4c
        /*0062*/ 	.byte	0x01
	.zero		1


	//----- nvinfo : EIATTR_MERCURY_ISA_VERSION
	.align		4
        /*0064*/ 	.byte	0x03, 0x5f
        /*0066*/ 	.short	0x0101


	//----- nvinfo : EIATTR_VRC_CTA_INIT_COUNT
	.align		4
        /*0068*/ 	.byte	0x02, 0x4a
	.zero		1
	.zero		1


	//----- nvinfo : EIATTR_EXIT_INSTR_OFFSETS
	.align		4
        /*006c*/ 	.byte	0x04, 0x1c
        /*006e*/ 	.short	(.L_87 - .L_86)


	//   ....[0]....
.L_86:
        /*0070*/ 	.word	0x000000e0


	//   ....[1]....
        /*0074*/ 	.word	0x000001a0


	//----- nvinfo : EIATTR_CBANK_PARAM_SIZE
	.align		4
.L_87:
        /*0078*/ 	.byte	0x03, 0x19
        /*007a*/ 	.short	0x0020


	//----- nvinfo : EIATTR_PARAM_CBANK
	.align		4
        /*007c*/ 	.byte	0x04, 0x0a
        /*007e*/ 	.short	(.L_89 - .L_88)
	.align		4
.L_88:
        /*0080*/ 	.word	index@(.nv.constant0._Z9d_doCountPiiS_ii)
        /*0084*/ 	.short	0x0380
        /*0086*/ 	.short	0x0020


	//----- nvinfo : EIATTR_SW_WAR
	.align		4
.L_89:
        /*0088*/ 	.byte	0x04, 0x36
        /*008a*/ 	.short	(.L_91 - .L_90)
.L_90:
        /*008c*/ 	.word	0x00000008
.L_91:


//--------------------- .nv.info._Z10d_doPrefixPiiS_i --------------------------
	.section	.nv.info._Z10d_doPrefixPiiS_i,"",@"SHT_CUDA_INFO"
	.sectionflags	@""
	.align	4


	//----- nvinfo : EIATTR_CUDA_API_VERSION
	.align		4
        /*0000*/ 	.byte	0x04, 0x37
        /*0002*/ 	.short	(.L_93 - .L_92)
.L_92:
        /*0004*/ 	.word	0x00000082


	//----- nvinfo : EIATTR_KPARAM_INFO
	.align		4
.L_93:
        /*0008*/ 	.byte	0x04, 0x17
        /*000a*/ 	.short	(.L_95 - .L_94)
.L_94:
        /*000c*/ 	.word	0x00000000
        /*0010*/ 	.short	0x0003
        /*0012*/ 	.short	0x0018
        /*0014*/ 	.byte	0x00, 0xf0, 0x11, 0x00


	//----- nvinfo : EIATTR_KPARAM_INFO
	.align		4
.L_95:
        /*0018*/ 	.byte	0x04, 0x17
        /*001a*/ 	.short	(.L_97 - .L_96)
.L_96:
        /*001c*/ 	.word	0x00000000
        /*0020*/ 	.short	0x0002
        /*0022*/ 	.short	0x0010
        /*0024*/ 	.byte	0x00, 0xf5, 0x21, 0x00


	//----- nvinfo : EIATTR_KPARAM_INFO
	.align		4
.L_97:
        /*0028*/ 	.byte	0x04, 0x17
        /*002a*/ 	.short	(.L_99 - .L_98)
.L_98:
        /*002c*/ 	.word	0x00000000
        /*0030*/ 	.short	0x0001
        /*0032*/ 	.short	0x0008
        /*0034*/ 	.byte	0x00, 0xf0, 0x11, 0x00


	//----- nvinfo : EIATTR_KPARAM_INFO
	.align		4
.L_99:
        /*0038*/ 	.byte	0x04, 0x17
        /*003a*/ 	.short	(.L_101 - .L_100)
.L_100:
        /*003c*/ 	.word	0x00000000
        /*0040*/ 	.short	0x0000
        /*0042*/ 	.short	0x0000
        /*0044*/ 	.byte	0x00, 0xf5, 0x21, 0x00


	//----- nvinfo : EIATTR_SPARSE_MMA_MASK
	.align		4
.L_101:
        /*0048*/ 	.byte	0x03, 0x50
        /*004a*/ 	.short	0x0000


	//----- nvinfo : EIATTR_MAXREG_COUNT
	.align		4
        /*004c*/ 	.byte	0x03, 0x1b
        /*004e*/ 	.short	0x00ff


	//----- nvinfo : EIATTR_NUM_BARRIERS
	.align		4
        /*0050*/ 	.byte	0x02, 0x4c
        /*0052*/ 	.byte	0x01
	.zero		1


	//----- nvinfo : EIATTR_MERCURY_ISA_VERSION
	.align		4
        /*0054*/ 	.byte	0x03, 0x5f
        /*0056*/ 	.short	0x0101


	//----- nvinfo : EIATTR_VRC_CTA_INIT_COUNT
	.align		4
        /*0058*/ 	.byte	0x02, 0x4a
	.zero		1
	.zero		1


	//----- nvinfo : EIATTR_EXIT_INSTR_OFFSETS
	.align		4
        /*005c*/ 	.byte	0x04, 0x1c
        /*005e*/ 	.short	(.L_103 - .L_102)


	//   ....[0]....
.L_102:
        /*0060*/ 	.word	0x00000a00


	//   ....[1]....
        /*0064*/ 	.word	0x00000a20


	//----- nvinfo : EIATTR_CRS_STACK_SIZE
	.align		4
.L_103:
        /*0068*/ 	.byte	0x04, 0x1e
        /*006a*/ 	.short	(.L_105 - .L_104)
.L_104:
        /*006c*/ 	.word	0x00000000


	//----- nvinfo : EIATTR_CBANK_PARAM_SIZE
	.align		4
.L_105:
        /*0070*/ 	.byte	0x03, 0x19
        /*0072*/ 	.short	0x001c


	//----- nvinfo : EIATTR_PARAM_CBANK
	.align		4
        /*0074*/ 	.byte	0x04, 0x0a
        /*0076*/ 	.short	(.L_107 - .L_106)
	.align		4
.L_106:
        /*0078*/ 	.word	index@(.nv.constant0._Z10d_doPrefixPiiS_i)
        /*007c*/ 	.short	0x0380
        /*007e*/ 	.short	0x001c


	//----- nvinfo : EIATTR_SW_WAR
	.align		4
.L_107:
        /*0080*/ 	.byte	0x04, 0x36
        /*0082*/ 	.short	(.L_109 - .L_108)
.L_108:
        /*0084*/ 	.word	0x00000008
.L_109:


//--------------------- .nv.callgraph             --------------------------
	.section	.nv.callgraph,"",@"SHT_CUDA_CALLGRAPH"
	.align	4
	.sectionentsize	8
	.align		4
        /*0000*/ 	.word	0x00000000
	.align		4
        /*0004*/ 	.word	0xffffffff
	.align		4
        /*0008*/ 	.word	0x00000000
	.align		4
        /*000c*/ 	.word	0xfffffffe
	.align		4
        /*0010*/ 	.word	0x00000000
	.align		4
        /*0014*/ 	.word	0xfffffffd
	.align		4
        /*0018*/ 	.word	0x00000000
	.align		4
        /*001c*/ 	.word	0xfffffffc


//--------------------- .text._Z17d_lazyReorderorigPiiS_iS_ii --------------------------
	.section	.text._Z17d_lazyReorderorigPiiS_iS_ii,"ax",@progbits
	.align	128
        .global         _Z17d_lazyReorderorigPiiS_iS_ii
        .type           _Z17d_lazyReorderorigPiiS_iS_ii,@function
        .size           _Z17d_lazyReorderorigPiiS_iS_ii,(.L_x_44 - _Z17d_lazyReorderorigPiiS_iS_ii)
        .other          _Z17d_lazyReorderorigPiiS_iS_ii,@"STO_CUDA_ENTRY STV_DEFAULT"
_Z17d_lazyReorderorigPiiS_iS_ii:
.text._Z17d_lazyReorderorigPiiS_iS_ii:
[----:B------:R-:W-:Y:S08]  /*0000*/  LDC R1, c[0x0][0x37c] ;  /* 0x0000df00ff017b82 */ /* 0x000ff00000000800 */
[----:B------:R-:W0:Y:S02]  /*0010*/  LDC R9, c[0x0][0x388] ;  /* 0x0000e200ff097b82 */ /* 0x000e240000000800 */
[----:B0-----:R-:W-:-:S13]  /*0020*/  ISETP.GE.AND P0, PT, R9, 0x1, PT ;  /* 0x000000010900780c */ /* 0x001fda0003f06270 */
[----:B------:R-:W-:Y:S05]  /*0030*/  @!P0 EXIT ;  /* 0x000000000000894d */ /* 0x000fea0003800000 */
[----:B------:R-:W0:Y:S01]  /*0040*/  LDCU UR6, c[0x0][0x3a8] ;  /* 0x00007500ff0677ac */ /* 0x000e220008000800 */
[C---:B------:R-:W-:Y:S01]  /*0050*/  ISETP.GE.U32.AND P1, PT, R9.reuse, 0x8, PT ;  /* 0x000000080900780c */ /* 0x040fe20003f26070 */
[----:B------:R-:W-:Y:S01]  /*0060*/  IMAD.MOV.U32 R0, RZ, RZ, RZ ;  /* 0x000000ffff007224 */ /* 0x000fe200078e00ff */
[----:B------:R-:W-:Y:S01]  /*0070*/  LOP3.LUT R12, R9, 0x7, RZ, 0xc0, !PT ;  /* 0x00000007090c7812 */ /* 0x000fe200078ec0ff */
[----:B------:R-:W1:Y:S03]  /*0080*/  LDCU.64 UR8, c[0x0][0x380] ;  /* 0x00007000ff0877ac */ /* 0x000e660008000a00 */
[----:B------:R-:W-:Y:S01]  /*0090*/  ISETP.NE.AND P0, PT, R12, RZ, PT ;  /* 0x000000ff0c00720c */ /* 0x000fe20003f05270 */
[----:B------:R-:W-:Y:S01]  /*00a0*/  UMOV UR4, 0x10 ;  /* 0x0000001000047882 */ /* 0x000fe20000000000 */
[----:B------:R-:W-:Y:S01]  /*00b0*/  UMOV UR5, 0x0 ;  /* 0x0000000000057882 */ /* 0x000fe20000000000 */
[----:B------:R-:W2:Y:S01]  /*00c0*/  LDCU.64 UR12, c[0x0][0x358] ;  /* 0x00006b00ff0c77ac */ /* 0x000ea20008000a00 */
[----:B0-----:R-:W-:-:S02]  /*00d0*/  UIADD3 UR6, UPT, UPT, UR6, -0x1, URZ ;  /* 0xffffffff06067890 */ /* 0x001fc4000fffe0ff */
[----:B-1----:R-:W-:Y:S01]  /*00e0*/  UIMAD.WIDE.U32 UR4, UR8, 0x1, UR4 ;  /* 0x00000001080478a5 */ /* 0x002fe2000f8e0004 */
[----:B------:R-:W-:Y:S11]  /*00f0*/  @!P1 BRA `(.L_x_0) ;  /* 0x0000000400589947 */ /* 0x000ff60003800000 */
[----:B------:R-:W0:Y:S01]  /*0100*/  LDC R8, c[0x0][0x3ac] ;  /* 0x0000eb00ff087b82 */ /* 0x000e220000000800 */
[----:B------:R-:W-:Y:S01]  /*0110*/  UIADD3 UR7, UPT, UPT, UR5, UR9, URZ ;  /* 0x0000000905077290 */ /* 0x000fe2000fffe0ff */
[----:B------:R-:W-:Y:S01]  /*0120*/  LOP3.LUT R0, R9, 0x7ffffff8, RZ, 0xc0, !PT ;  /* 0x7ffffff809007812 */ /* 0x000fe200078ec0ff */
[----:B------:R-:W-:Y:S01]  /*0130*/  IMAD.U32 R6, RZ, RZ, UR4 ;  /* 0x00000004ff067e24 */ /* 0x000fe2000f8e00ff */
[----:B------:R-:W-:-:S03]  /*0140*/  MOV R7, UR5 ;  /* 0x0000000500077c02 */ /* 0x000fc60008000f00 */
[----:B------:R-:W-:Y:S01]  /*0150*/  IMAD.MOV R9, RZ, RZ, -R0 ;  /* 0x000000ffff097224 */ /* 0x000fe200078e0a00 */
[----:B------:R-:W1:Y:S01]  /*0160*/  LDC.64 R2, c[0x0][0x390] ;  /* 0x0000e400ff027b82 */ /* 0x000e620000000a00 */
[----:B------:R-:W-:-:S07]  /*0170*/  IMAD.U32 R7, RZ, RZ, UR7 ;  /* 0x00000007ff077e24 */ /* 0x000fce000f8e00ff */
[----:B------:R-:W3:Y:S02]  /*0180*/  LDC.64 R4, c[0x0][0x3a0] ;  /* 0x0000e800ff047b82 */ /* 0x000ee40000000a00 */
.L_x_1:
[----:B--2-4-:R-:W0:Y:S02]  /*0190*/  LDG.E R13, desc[UR12][R6.64+-0x10] ;  /* 0xfffff00c060d7981 */ /* 0x014e24000c1e1900 */
[----:B0-----:R-:W-:-:S04]  /*01a0*/  SHF.R.S32.HI R10, RZ, R8, R13 ;  /* 0x00000008ff0a7219 */ /* 0x001fc8000001140d */
[----:B------:R-:W-:-:S05]  /*01b0*/  LOP3.LUT R11, R10, UR6, RZ, 0xc0, !PT ;  /* 0x000000060a0b7c12 */ /* 0x000fca000f8ec0ff */
[----:B---3--:R-:W-:-:S05]  /*01c0*/  IMAD.WIDE R10, R11, 0x4, R4 ;  /* 0x000000040b0a7825 */ /* 0x008fca00078e0204 */
[----:B------:R-:W2:Y:S02]  /*01d0*/  LDG.E R15, desc[UR12][R10.64] ;  /* 0x0000000c0a0f7981 */ /* 0x000ea4000c1e1900 */
[C---:B--2---:R-:W-:Y:S01]  /*01e0*/  IADD3 R21, PT, PT, R15.reuse, 0x1, RZ ;  /* 0x000000010f157810 */ /* 0x044fe20007ffe0ff */
[----:B-1----:R-:W-:-:S04]  /*01f0*/  IMAD.WIDE R14, R15, 0x4, R2 ;  /* 0x000000040f0e7825 */ /* 0x002fc800078e0202 */
[----:B------:R0:W-:Y:S04]  /*0200*/  STG.E desc[UR12][R10.64], R21 ;  /* 0x000000150a007986 */ /* 0x0001e8000c10190c */
[----:B------:R1:W-:Y:S04]  /*0210*/  STG.E desc[UR12][R14.64], R13 ;  /* 0x0000000d0e007986 */ /* 0x0003e8000c10190c */
[----:B------:R-:W2:Y:S02]  /*0220*/  LDG.E R23, desc[UR12][R6.64+-0xc] ;  /* 0xfffff40c06177981 */ /* 0x000ea4000c1e1900 */
[----:B--2---:R-:W-:-:S04]  /*0230*/  SHF.R.S32.HI R16, RZ, R8, R23 ;  /* 0x00000008ff107219 */ /* 0x004fc80000011417 */
[----:B------:R-:W-:-:S05]  /*0240*/  LOP3.LUT R17, R16, UR6, RZ, 0xc0, !PT ;  /* 0x0000000610117c12 */ /* 0x000fca000f8ec0ff */
[----:B------:R-:W-:-:S05]  /*0250*/  IMAD.WIDE R16, R17, 0x4, R4 ;  /* 0x0000000411107825 */ /* 0x000fca00078e0204 */
[----:B------:R-:W2:Y:S02]  /*0260*/  LDG.E R19, desc[UR12][R16.64] ;  /* 0x0000000c10137981 */ /* 0x000ea4000c1e1900 */
[C---:B--2---:R-:W-:Y:S02]  /*0270*/  VIADD R25, R19.reuse, 0x1 ;  /* 0x0000000113197836 */ /* 0x044fe40000000000 */
[----:B------:R-:W-:-:S03]  /*0280*/  IMAD.WIDE R18, R19, 0x4, R2 ;  /* 0x0000000413127825 */ /* 0x000fc600078e0202 */
[----:B------:R2:W-:Y:S04]  /*0290*/  STG.E desc[UR12][R16.64], R25 ;  /* 0x0000001910007986 */ /* 0x0005e8000c10190c */
[----:B------:R3:W-:Y:S04]  /*02a0*/  STG.E desc[UR12][R18.64], R23 ;  /* 0x0000001712007986 */ /* 0x0007e8000c10190c */
[----:B0-----:R-:W4:Y:S02]  /*02b0*/  LDG.E R21, desc[UR12][R6.64+-0x8] ;  /* 0xfffff80c06157981 */ /* 0x001f24000c1e1900 */
[----:B----4-:R-:W-:-:S04]  /*02c0*/  SHF.R.S32.HI R10, RZ, R8, R21 ;  /* 0x00000008ff0a7219 */ /* 0x010fc80000011415 */
[----:B------:R-:W-:-:S05]  /*02d0*/  LOP3.LUT R11, R10, UR6, RZ, 0xc0, !PT ;  /* 0x000000060a0b7c12 */ /* 0x000fca000f8ec0ff */
[----:B------:R-:W-:-:S05]  /*02e0*/  IMAD.WIDE R10, R11, 0x4, R4 ;  /* 0x000000040b0a7825 */ /* 0x000fca00078e0204 */
[----:B-1----:R-:W4:Y:S02]  /*02f0*/  LDG.E R15, desc[UR12][R10.64] ;  /* 0x0000000c0a0f7981 */ /* 0x002f24000c1e1900 */
[C---:B----4-:R-:W-:Y:S02]  /*0300*/  VIADD R13, R15.reuse, 0x1 ;  /* 0x000000010f0d7836 */ /* 0x050fe40000000000 */
[----:B------:R-:W-:-:S03]  /*0310*/  IMAD.WIDE R14, R15, 0x4, R2 ;  /* 0x000000040f0e7825 */ /* 0x000fc600078e0202 */
[----:B------:R0:W-:Y:S04]  /*0320*/  STG.E desc[UR12][R10.64], R13 ;  /* 0x0000000d0a007986 */ /* 0x0001e8000c10190c */
[----:B------:R1:W-:Y:S04]  /*0330*/  STG.E desc[UR12][R14.64], R21 ;  /* 0x000000150e007986 */ /* 0x0003e8000c10190c */
[----:B--2---:R-:W2:Y:S02]  /*0340*/  LDG.E R25, desc[UR12][R6.64+-0x4] ;  /* 0xfffffc0c06197981 */ /* 0x004ea4000c1e1900 */
[----:B--2---:R-:W-:-:S04]  /*0350*/  SHF.R.S32.HI R16, RZ, R8, R25 ;  /* 0x00000008ff107219 */ /* 0x004fc80000011419 */
[----:B------:R-:W-:-:S05]  /*0360*/  LOP3.LUT R17, R16, UR6, RZ, 0xc0, !PT ;  /* 0x0000000610117c12 */ /* 0x000fca000f8ec0ff */
[----:B------:R-:W-:-:S05]  /*0370*/  IMAD.WIDE R16, R17, 0x4, R4 ;  /* 0x0000000411107825 */ /* 0x000fca00078e0204 */
[----:B---3--:R-:W2:Y:S02]  /*0380*/  LDG.E R19, desc[UR12][R16.64] ;  /* 0x0000000c10137981 */ /* 0x008ea4000c1e1900 */
[C---:B--2---:R-:W-:Y:S01]  /*0390*/  IADD3 R23, PT, PT, R19.reuse, 0x1, RZ ;  /* 0x0000000113177810 */ /* 0x044fe20007ffe0ff */
[----:B------:R-:W-:-:S04]  /*03a0*/  IMAD.WIDE R18, R19, 0x4, R2 ;  /* 0x0000000413127825 */ /* 0x000fc800078e0202 */
        /* <DEDUP_REMOVED lines=33> */
[----:B---3--:R-:W2:Y:S01]  /*05c0*/  LDG.E R19, desc[UR12][R16.64] ;  /* 0x0000000c10137981 */ /* 0x008ea2000c1e1900 */
[----:B------:R-:W-:Y:S01]  /*05d0*/  VIADD R9, R9, 0x8 ;  /* 0x0000000809097836 */ /* 0x000fe20000000000 */
[----:B------:R-:W-:-:S04]  /*05e0*/  IADD3 R6, P2, PT, R6, 0x20, RZ ;  /* 0x0000002006067810 */ /* 0x000fc80007f5e0ff */
[----:B------:R-:W-:Y:S02]  /*05f0*/  ISETP.NE.AND P1, PT, R9, RZ, PT ;  /* 0x000000ff0900720c */ /* 0x000fe40003f25270 */
[----:B------:R-:W-:Y:S02]  /*0600*/  IADD3.X R7, PT, PT, RZ, R7, RZ, P2, !PT ;  /* 0x00000007ff077210 */ /* 0x000fe400017fe4ff */
[C---:B--2---:R-:W-:Y:S01]  /*0610*/  IADD3 R23, PT, PT, R19.reuse, 0x1, RZ ;  /* 0x0000000113177810 */ /* 0x044fe20007ffe0ff */
[----:B------:R-:W-:-:S04]  /*0620*/  IMAD.WIDE R18, R19, 0x4, R2 ;  /* 0x0000000413127825 */ /* 0x000fc800078e0202 */
[----:B------:R4:W-:Y:S04]  /*0630*/  STG.E desc[UR12][R16.64], R23 ;  /* 0x0000001710007986 */ /* 0x0009e8000c10190c */
[----:B------:R4:W-:Y:S01]  /*0640*/  STG.E desc[UR12][R18.64], R25 ;  /* 0x0000001912007986 */ /* 0x0009e2000c10190c */
[----:B------:R-:W-:Y:S05]  /*0650*/  @P1 BRA `(.L_x_1) ;  /* 0xfffffff800cc1947 */ /* 0x000fea000383ffff */
.L_x_0:
[----:B------:R-:W-:Y:S05]  /*0660*/  @!P0 BRA `(.L_x_2) ;  /* 0x00000004006c8947 */ /* 0x000fea0003800000 */
[----:B------:R-:W0:Y:S01]  /*0670*/  LDCU UR4, c[0x0][0x388] ;  /* 0x00007100ff0477ac */ /* 0x000e220008000800 */
[----:B------:R-:W-:Y:S01]  /*0680*/  ISETP.GE.U32.AND P1, PT, R12, 0x4, PT ;  /* 0x000000040c00780c */ /* 0x000fe20003f26070 */
[----:B0-----:R-:W-:-:S04]  /*0690*/  ULOP3.LUT UR5, UR4, 0x3, URZ, 0xc0, !UPT ;  /* 0x0000000304057892 */ /* 0x001fc8000f8ec0ff */
[----:B------:R-:W-:-:S08]  /*06a0*/  UISETP.NE.AND UP0, UPT, UR5, URZ, UPT ;  /* 0x000000ff0500728c */ /* 0x000fd0000bf05270 */
[----:B------:R-:W-:Y:S05]  /*06b0*/  @!P1 BRA `(.L_x_3) ;  /* 0x0000000000a89947 */ /* 0x000fea0003800000 */
[----:B------:R-:W0:Y:S08]  /*06c0*/  LDC.64 R4, c[0x0][0x380] ;  /* 0x0000e000ff047b82 */ /* 0x000e300000000a00 */
[----:B------:R-:W1:Y:S08]  /*06d0*/  LDC R8, c[0x0][0x3ac] ;  /* 0x0000eb00ff087b82 */ /* 0x000e700000000800 */
[----:B------:R-:W3:Y:S01]  /*06e0*/  LDC.64 R2, c[0x0][0x3a0] ;  /* 0x0000e800ff027b82 */ /* 0x000ee20000000a00 */
[----:B0-----:R-:W-:-:S05]  /*06f0*/  IMAD.WIDE.U32 R4, R0, 0x4, R4 ;  /* 0x0000000400047825 */ /* 0x001fca00078e0004 */
[----:B--2---:R-:W1:Y:S02]  /*0700*/  LDG.E R9, desc[UR12][R4.64] ;  /* 0x0000000c04097981 */ /* 0x004e64000c1e1900 */
[----:B-1----:R-:W-:-:S04]  /*0710*/  SHF.R.S32.HI R6, RZ, R8, R9 ;  /* 0x00000008ff067219 */ /* 0x002fc80000011409 */
[----:B----4-:R-:W-:Y:S02]  /*0720*/  LOP3.LUT R11, R6, UR6, RZ, 0xc0, !PT ;  /* 0x00000006060b7c12 */ /* 0x010fe4000f8ec0ff */
[----:B------:R-:W0:Y:S03]  /*0730*/  LDC.64 R6, c[0x0][0x390] ;  /* 0x0000e400ff067b82 */ /* 0x000e260000000a00 */
[----:B---3--:R-:W-:-:S05]  /*0740*/  IMAD.WIDE R10, R11, 0x4, R2 ;  /* 0x000000040b0a7825 */ /* 0x008fca00078e0202 */
[----:B------:R-:W2:Y:S02]  /*0750*/  LDG.E R15, desc[UR12][R10.64] ;  /* 0x0000000c0a0f7981 */ /* 0x000ea4000c1e1900 */
[C---:B--2---:R-:W-:Y:S02]  /*0760*/  VIADD R13, R15.reuse, 0x1 ;  /* 0x000000010f0d7836 */ /* 0x044fe40000000000 */
[----:B0-----:R-:W-:-:S03]  /*0770*/  IMAD.WIDE R14, R15, 0x4, R6 ;  /* 0x000000040f0e7825 */ /* 0x001fc600078e0206 */
[----:B------:R0:W-:Y:S04]  /*0780*/  STG.E desc[UR12][R10.64], R13 ;  /* 0x0000000d0a007986 */ /* 0x0001e8000c10190c */
[----:B------:R1:W-:Y:S04]  /*0790*/  STG.E desc[UR12][R14.64], R9 ;  /* 0x000000090e007986 */ /* 0x0003e8000c10190c */
[----:B------:R-:W2:Y:S02]  /*07a0*/  LDG.E R21, desc[UR12][R4.64+0x4] ;  /* 0x0000040c04157981 */ /* 0x000ea4000c1e1900 */
[----:B--2---:R-:W-:-:S04]  /*07b0*/  SHF.R.S32.HI R16, RZ, R8, R21 ;  /* 0x00000008ff107219 */ /* 0x004fc80000011415 */
[----:B------:R-:W-:-:S05]  /*07c0*/  LOP3.LUT R17, R16, UR6, RZ, 0xc0, !PT ;  /* 0x0000000610117c12 */ /* 0x000fca000f8ec0ff */
[----:B------:R-:W-:-:S05]  /*07d0*/  IMAD.WIDE R16, R17, 0x4, R2 ;  /* 0x0000000411107825 */ /* 0x000fca00078e0202 */
[----:B------:R-:W2:Y:S02]  /*07e0*/  LDG.E R19, desc[UR12][R16.64] ;  /* 0x0000000c10137981 */ /* 0x000ea4000c1e1900 */
[C---:B--2---:R-:W-:Y:S01]  /*07f0*/  IADD3 R23, PT, PT, R19.reuse, 0x1, RZ ;  /* 0x0000000113177810 */ /* 0x044fe20007ffe0ff */
[----:B------:R-:W-:-:S04]  /*0800*/  IMAD.WIDE R18, R19, 0x4, R6 ;  /* 0x0000000413127825 */ /* 0x000fc800078e0206 */
[----:B------:R2:W-:Y:S04]  /*0810*/  STG.E desc[UR12][R16.64], R23 ;  /* 0x0000001710007986 */ /* 0x0005e8000c10190c */
[----:B------:R3:W-:Y:S04]  /*0820*/  STG.E desc[UR12][R18.64], R21 ;  /* 0x0000001512007986 */ /* 0x0007e8000c10190c */
[----:B0-----:R-:W1:Y:S02]  /*0830*/  LDG.E R13, desc[UR12][R4.64+0x8] ;  /* 0x0000080c040d7981 */ /* 0x001e64000c1e1900 */
[----:B-1----:R-:W-:-:S04]  /*0840*/  SHF.R.S32.HI R9, RZ, R8, R13 ;  /* 0x00000008ff097219 */ /* 0x002fc8000001140d */
[----:B------:R-:W-:-:S05]  /*0850*/  LOP3.LUT R9, R9, UR6, RZ, 0xc0, !PT ;  /* 0x0000000609097c12 */ /* 0x000fca000f8ec0ff */
[----:B------:R-:W-:-:S05]  /*0860*/  IMAD.WIDE R10, R9, 0x4, R2 ;  /* 0x00000004090a7825 */ /* 0x000fca00078e0202 */
[----:B------:R-:W4:Y:S02]  /*0870*/  LDG.E R15, desc[UR12][R10.64] ;  /* 0x0000000c0a0f7981 */ /* 0x000f24000c1e1900 */
[C---:B----4-:R-:W-:Y:S02]  /*0880*/  VIADD R9, R15.reuse, 0x1 ;  /* 0x000000010f097836 */ /* 0x050fe40000000000 */
[----:B------:R-:W-:-:S03]  /*0890*/  IMAD.WIDE R14, R15, 0x4, R6 ;  /* 0x000000040f0e7825 */ /* 0x000fc600078e0206 */
[----:B------:R0:W-:Y:S04]  /*08a0*/  STG.E desc[UR12][R10.64], R9 ;  /* 0x000000090a007986 */ /* 0x0001e8000c10190c */
[----:B------:R0:W-:Y:S04]  /*08b0*/  STG.E desc[UR12][R14.64], R13 ;  /* 0x0000000d0e007986 */ /* 0x0001e8000c10190c */
[----:B--2---:R-:W2:Y:S02]  /*08c0*/  LDG.E R17, desc[UR12][R4.64+0xc] ;  /* 0x00000c0c04117981 */ /* 0x004ea4000c1e1900 */
[----:B--2---:R-:W-:-:S04]  /*08d0*/  SHF.R.S32.HI R8, RZ, R8, R17 ;  /* 0x00000008ff087219 */ /* 0x004fc80000011411 */
[----:B---3--:R-:W-:-:S05]  /*08e0*/  LOP3.LUT R19, R8, UR6, RZ, 0xc0, !PT ;  /* 0x0000000608137c12 */ /* 0x008fca000f8ec0ff */
[----:B------:R-:W-:-:S05]  /*08f0*/  IMAD.WIDE R2, R19, 0x4, R2 ;  /* 0x0000000413027825 */ /* 0x000fca00078e0202 */
[----:B------:R-:W2:Y:S01]  /*0900*/  LDG.E R19, desc[UR12][R2.64] ;  /* 0x0000000c02137981 */ /* 0x000ea2000c1e1900 */
[----:B------:R-:W-:Y:S01]  /*0910*/  VIADD R0, R0, 0x4 ;  /* 0x0000000400007836 */ /* 0x000fe20000000000 */
[C---:B--2---:R-:W-:Y:S01]  /*0920*/  IADD3 R21, PT, PT, R19.reuse, 0x1, RZ ;  /* 0x0000000113157810 */ /* 0x044fe20007ffe0ff */
[----:B------:R-:W-:-:S04]  /*0930*/  IMAD.WIDE R6, R19, 0x4, R6 ;  /* 0x0000000413067825 */ /* 0x000fc800078e0206 */
[----:B------:R0:W-:Y:S04]  /*0940*/  STG.E desc[UR12][R2.64], R21 ;  /* 0x0000001502007986 */ /* 0x0001e8000c10190c */
[----:B------:R0:W-:Y:S02]  /*0950*/  STG.E desc[UR12][R6.64], R17 ;  /* 0x0000001106007986 */ /* 0x0001e4000c10190c */
.L_x_3:
[----:B------:R-:W-:Y:S05]  /*0960*/  BRA.U !UP0, `(.L_x_2) ;  /* 0x0000000108ac7547 */ /* 0x000fea000b800000 */
[----:B------:R-:W-:Y:S02]  /*0970*/  UISETP.NE.AND UP0, UPT, UR5, 0x1, UPT ;  /* 0x000000010500788c */ /* 0x000fe4000bf05270 */
[----:B------:R-:W-:-:S04]  /*0980*/  ULOP3.LUT UR4, UR4, 0x1, URZ, 0xc0, !UPT ;  /* 0x0000000104047892 */ /* 0x000fc8000f8ec0ff */
[----:B------:R-:W-:-:S03]  /*0990*/  UISETP.NE.U32.AND UP1, UPT, UR4, 0x1, UPT ;  /* 0x000000010400788c */ /* 0x000fc6000bf25070 */
[----:B------:R-:W-:Y:S08]  /*09a0*/  BRA.U !UP0, `(.L_x_4) ;  /* 0x0000000108607547 */ /* 0x000ff0000b800000 */
[----:B0-----:R-:W0:Y:S08]  /*09b0*/  LDC.64 R2, c[0x0][0x380] ;  /* 0x0000e000ff027b82 */ /* 0x001e300000000a00 */
[----:B----4-:R-:W1:Y:S01]  /*09c0*/  LDC R14, c[0x0][0x3ac] ;  /* 0x0000eb00ff0e7b82 */ /* 0x010e620000000800 */
[----:B0-----:R-:W-:-:S07]  /*09d0*/  IMAD.WIDE.U32 R10, R0, 0x4, R2 ;  /* 0x00000004000a7825 */ /* 0x001fce00078e0002 */
[----:B------:R-:W0:Y:S01]  /*09e0*/  LDC.64 R2, c[0x0][0x3a0] ;  /* 0x0000e800ff027b82 */ /* 0x000e220000000a00 */
[----:B--2---:R-:W1:Y:S02]  /*09f0*/  LDG.E R13, desc[UR12][R10.64] ;  /* 0x0000000c0a0d7981 */ /* 0x004e64000c1e1900 */
[----:B-1----:R-:W-:-:S04]  /*0a00*/  SHF.R.S32.HI R4, RZ, R14, R13 ;  /* 0x0000000eff047219 */ /* 0x002fc8000001140d */
[----:B------:R-:W-:Y:S02]  /*0a10*/  LOP3.LUT R7, R4, UR6, RZ, 0xc0, !PT ;  /* 0x0000000604077c12 */ /* 0x000fe4000f8ec0ff */
[----:B------:R-:W1:Y:S03]  /*0a20*/  LDC.64 R4, c[0x0][0x390] ;  /* 0x0000e400ff047b82 */ /* 0x000e660000000a00 */
[----:B0-----:R-:W-:-:S05]  /*0a30*/  IMAD.WIDE R6, R7, 0x4, R2 ;  /* 0x0000000407067825 */ /* 0x001fca00078e0202 */
        /* <DEDUP_REMOVED lines=9> */
[----:B------:R-:W2:Y:S01]  /*0ad0*/  LDG.E R17, desc[UR12][R2.64] ;  /* 0x0000000c02117981 */ /* 0x000ea2000c1e1900 */
[----:B------:R-:W-:Y:S01]  /*0ae0*/  IADD3 R0, PT, PT, R0, 0x2, RZ ;  /* 0x0000000200007810 */ /* 0x000fe20007ffe0ff */
[C---:B--2---:R-:W-:Y:S02]  /*0af0*/  VIADD R19, R17.reuse, 0x1 ;  /* 0x0000000111137836 */ /* 0x044fe40000000000 */
[----:B------:R-:W-:-:S03]  /*0b00*/  IMAD.WIDE R4, R17, 0x4, R4 ;  /* 0x0000000411047825 */ /* 0x000fc600078e0204 */
[----:B------:R1:W-:Y:S04]  /*0b10*/  STG.E desc[UR12][R2.64], R19 ;  /* 0x0000001302007986 */ /* 0x0003e8000c10190c */
[----:B------:R1:W-:Y:S02]  /*0b20*/  STG.E desc[UR12][R4.64], R11 ;  /* 0x0000000b04007986 */ /* 0x0003e4000c10190c */
.L_x_4:
[----:B------:R-:W-:Y:S05]  /*0b30*/  BRA.U UP1, `(.L_x_2) ;  /* 0x0000000101387547 */ /* 0x000fea000b800000 */
[----:B01----:R-:W0:Y:S08]  /*0b40*/  LDC.64 R2, c[0x0][0x380] ;  /* 0x0000e000ff027b82 */ /* 0x003e300000000a00 */
[----:B------:R-:W1:Y:S01]  /*0b50*/  LDC.64 R4, c[0x0][0x3a0] ;  /* 0x0000e800ff047b82 */ /* 0x000e620000000a00 */
[----:B0-----:R-:W-:-:S07]  /*0b60*/  IMAD.WIDE.U32 R2, R0, 0x4, R2 ;  /* 0x0000000400027825 */ /* 0x001fce00078e0002 */
[----:B------:R-:W0:Y:S01]  /*0b70*/  LDC R0, c[0x0][0x3ac] ;  /* 0x0000eb00ff007b82 */ /* 0x000e220000000800 */
[----:B--2---:R-:W0:Y:S02]  /*0b80*/  LDG.E R3, desc[UR12][R2.64] ;  /* 0x0000000c02037981 */ /* 0x004e24000c1e1900 */
[----:B0-----:R-:W-:-:S04]  /*0b90*/  SHF.R.S32.HI R0, RZ, R0, R3 ;  /* 0x00000000ff007219 */ /* 0x001fc80000011403 */
[----:B------:R-:W-:-:S05]  /*0ba0*/  LOP3.LUT R7, R0, UR6, RZ, 0xc0, !PT ;  /* 0x0000000600077c12 */ /* 0x000fca000f8ec0ff */
[----:B-1----:R-:W-:Y:S02]  /*0bb0*/  IMAD.WIDE R4, R7, 0x4, R4 ;  /* 0x0000000407047825 */ /* 0x002fe400078e0204 */
[----:B------:R-:W0:Y:S03]  /*0bc0*/  LDC.64 R6, c[0x0][0x390] ;  /* 0x0000e400ff067b82 */ /* 0x000e260000000a00 */
[----:B------:R-:W4:Y:S02]  /*0bd0*/  LDG.E R9, desc[UR12][R4.64] ;  /* 0x0000000c04097981 */ /* 0x000f24000c1e1900 */
[C---:B----4-:R-:W-:Y:S02]  /*0be0*/  VIADD R11, R9.reuse, 0x1 ;  /* 0x00000001090b7836 */ /* 0x050fe40000000000 */
[----:B0-----:R-:W-:-:S03]  /*0bf0*/  IMAD.WIDE R6, R9, 0x4, R6 ;  /* 0x0000000409067825 */ /* 0x001fc600078e0206 */
[----:B------:R3:W-:Y:S04]  /*0c00*/  STG.E desc[UR12][R4.64], R11 ;  /* 0x0000000b04007986 */ /* 0x0007e8000c10190c */
[----:B------:R3:W-:Y:S02]  /*0c10*/  STG.E desc[UR12][R6.64], R3 ;  /* 0x0000000306007986 */ /* 0x0007e4000c10190c */
.L_x_2:
[----:B------:R-:W5:Y:S01]  /*0c20*/  LDCU UR8, c[0x0][0x388] ;  /* 0x00007100ff0877ac */ /* 0x000f620008000800 */
[----:B------:R-:W-:Y:S01]  /*0c30*/  HFMA2 R0, -RZ, RZ, 0, 0 ;  /* 0x00000000ff007431 */ /* 0x000fe200000001ff */
[----:B-----5:R-:W-:Y:S02]  /*0c40*/  UISETP.GE.U32.AND UP0, UPT, UR8, 0x10, UPT ;  /* 0x000000100800788c */ /* 0x020fe4000bf06070 */
[----:B------:R-:W-:-:S06]  /*0c50*/  ULOP3.LUT UR9, UR8, 0xf, URZ, 0xc0, !UPT ;  /* 0x0000000f08097892 */ /* 0x000fcc000f8ec0ff */
[----:B------:R-:W-:Y:S01]  /*0c60*/  ISETP.NE.AND P1, PT, RZ, UR9, PT ;  /* 0x00000009ff007c0c */ /* 0x000fe2000bf25270 */
[----:B------:R-:W-:-:S12]  /*0c70*/  BRA.U !UP0, `(.L_x_5) ;  /* 0x0000000108e07547 */ /* 0x000fd8000b800000 */
[----:B------:R-:W5:Y:S01]  /*0c80*/  LDCU.64 UR6, c[0x0][0x390] ;  /* 0x00007200ff0677ac */ /* 0x000f620008000a00 */
[----:B------:R-:W0:Y:S01]  /*0c90*/  LDCU.64 UR4, c[0x0][0x380] ;  /* 0x00007000ff0477ac */ /* 0x000e220008000a00 */
[----:B------:R-:W-:-:S04]  /*0ca0*/  ULOP3.LUT UR10, UR8, 0x7ffffff0, URZ, 0xc0, !UPT ;  /* 0x7ffffff0080a7892 */ /* 0x000fc8000f8ec0ff */
[----:B------:R-:W-:Y:S02]  /*0cb0*/  UIADD3 UR11, UPT, UPT, -UR10, URZ, URZ ;  /* 0x000000ff0a0b7290 */ /* 0x000fe4000fffe1ff */
[----:B------:R-:W-:Y:S01]  /*0cc0*/  IMAD.U32 R0, RZ, RZ, UR10 ;  /* 0x0000000aff007e24 */ /* 0x000fe2000f8e00ff */
[----:B-----5:R-:W-:Y:S02]  /*0cd0*/  UIADD3 UR6, UP0, UPT, UR6, 0x20, URZ ;  /* 0x0000002006067890 */ /* 0x020fe4000ff1e0ff */
[----:B0-----:R-:W-:Y:S02]  /*0ce0*/  UIADD3 UR4, UP1, UPT, UR4, 0x20, URZ ;  /* 0x0000002004047890 */ /* 0x001fe4000ff3e0ff */
[----:B------:R-:W-:Y:S02]  /*0cf0*/  UIADD3.X UR7, UPT, UPT, URZ, UR7, URZ, UP0, !UPT ;  /* 0x00000007ff077290 */ /* 0x000fe400087fe4ff */
[----:B-1----:R-:W-:Y:S01]  /*0d00*/  MOV R8, UR6 ;  /* 0x0000000600087c02 */ /* 0x002fe20008000f00 */
[----:B------:R-:W-:Y:S01]  /*0d10*/  UIADD3.X UR5, UPT, UPT, URZ, UR5, URZ, UP1, !UPT ;  /* 0x00000005ff057290 */ /* 0x000fe20008ffe4ff */
[----:B---3--:R-:W-:-:S02]  /*0d20*/  IMAD.U32 R6, RZ, RZ, UR4 ;  /* 0x00000004ff067e24 */ /* 0x008fc4000f8e00ff */
[----:B------:R-:W-:-:S03]  /*0d30*/  MOV R7, UR7 ;  /* 0x0000000700077c02 */ /* 0x000fc60008000f00 */
[----:B----4-:R-:W-:-:S07]  /*0d40*/  IMAD.U32 R15, RZ, RZ, UR5 ;  /* 0x00000005ff0f7e24 */ /* 0x010fce000f8e00ff */
.L_x_6:
[----:B------:R-:W-:Y:S01]  /*0d50*/  MOV R4, R8 ;  /* 0x0000000800047202 */ /* 0x000fe20000000f00 */
[----:B------:R-:W-:-:S05]  /*0d60*/  IMAD.MOV.U32 R5, RZ, RZ, R7 ;  /* 0x000000ffff057224 */ /* 0x000fca00078e0007 */
[----:B--2---:R-:W2:Y:S01]  /*0d70*/  LDG.E R7, desc[UR12][R4.64+-0x20] ;  /* 0xffffe00c04077981 */ /* 0x004ea2000c1e1900 */
[----:B-1----:R-:W-:Y:S01]  /*0d80*/  MOV R2, R6 ;  /* 0x0000000600027202 */ /* 0x002fe20000000f00 */
[----:B------:R-:W-:-:S05]  /*0d90*/  IMAD.MOV.U32 R3, RZ, RZ, R15 ;  /* 0x000000ffff037224 */ /* 0x000fca00078e000f */
[----:B--2---:R0:W-:Y:S04]  /*0da0*/  STG.E desc[UR12][R2.64+-0x20], R7 ;  /* 0xffffe00702007986 */ /* 0x0041e8000c10190c */
[----:B------:R-:W2:Y:S04]  /*0db0*/  LDG.E R9, desc[UR12][R4.64+-0x1c] ;  /* 0xffffe40c04097981 */ /* 0x000ea8000c1e1900 */
[----:B--2---:R1:W-:Y:S04]  /*0dc0*/  STG.E desc[UR12][R2.64+-0x1c], R9 ;  /* 0xffffe40902007986 */ /* 0x0043e8000c10190c */
[----:B------:R-:W2:Y:S04]  /*0dd0*/  LDG.E R11, desc[UR12][R4.64+-0x18] ;  /* 0xffffe80c040b7981 */ /* 0x000ea8000c1e1900 */
[----:B--2---:R2:W-:Y:S04]  /*0de0*/  STG.E desc[UR12][R2.64+-0x18], R11 ;  /* 0xffffe80b02007986 */ /* 0x0045e8000c10190c */
[----:B------:R-:W3:Y:S04]  /*0df0*/  LDG.E R13, desc[UR12][R4.64+-0x14] ;  /* 0xffffec0c040d7981 */ /* 0x000ee8000c1e1900 */
[----:B---3--:R3:W-:Y:S04]  /*0e00*/  STG.E desc[UR12][R2.64+-0x14], R13 ;  /* 0xffffec0d02007986 */ /* 0x0087e8000c10190c */
[----:B------:R-:W4:Y:S04]  /*0e10*/  LDG.E R15, desc[UR12][R4.64+-0x10] ;  /* 0xfffff00c040f7981 */ /* 0x000f28000c1e1900 */
[----:B----4-:R4:W-:Y:S04]  /*0e20*/  STG.E desc[UR12][R2.64+-0x10], R15 ;  /* 0xfffff00f02007986 */ /* 0x0109e8000c10190c */
[----:B------:R-:W5:Y:S04]  /*0e30*/  LDG.E R17, desc[UR12][R4.64+-0xc] ;  /* 0xfffff40c04117981 */ /* 0x000f68000c1e1900 */
[----:B-----5:R5:W-:Y:S04]  /*0e40*/  STG.E desc[UR12][R2.64+-0xc], R17 ;  /* 0xfffff41102007986 */ /* 0x020be8000c10190c */
[----:B0-----:R-:W2:Y:S04]  /*0e50*/  LDG.E R7, desc[UR12][R4.64+-0x8] ;  /* 0xfffff80c04077981 */ /* 0x001ea8000c1e1900 */
[----:B--2---:R0:W-:Y:S04]  /*0e60*/  STG.E desc[UR12][R2.64+-0x8], R7 ;  /* 0xfffff80702007986 */ /* 0x0041e8000c10190c */
[----:B-1----:R-:W2:Y:S04]  /*0e70*/  LDG.E R9, desc[UR12][R4.64+-0x4] ;  /* 0xfffffc0c04097981 */ /* 0x002ea8000c1e1900 */
[----:B--2---:R1:W-:Y:S04]  /*0e80*/  STG.E desc[UR12][R2.64+-0x4], R9 ;  /* 0xfffffc0902007986 */ /* 0x0043e8000c10190c */
[----:B------:R-:W2:Y:S04]  /*0e90*/  LDG.E R11, desc[UR12][R4.64] ;  /* 0x0000000c040b7981 */ /* 0x000ea8000c1e1900 */
[----:B--2---:R2:W-:Y:S04]  /*0ea0*/  STG.E desc[UR12][R2.64], R11 ;  /* 0x0000000b02007986 */ /* 0x0045e8000c10190c */
[----:B---3--:R-:W3:Y:S04]  /*0eb0*/  LDG.E R13, desc[UR12][R4.64+0x4] ;  /* 0x0000040c040d7981 */ /* 0x008ee8000c1e1900 */
[----:B---3--:R3:W-:Y:S04]  /*0ec0*/  STG.E desc[UR12][R2.64+0x4], R13 ;  /* 0x0000040d02007986 */ /* 0x0087e8000c10190c */
[----:B----4-:R-:W4:Y:S04]  /*0ed0*/  LDG.E R15, desc[UR12][R4.64+0x8] ;  /* 0x0000080c040f7981 */ /* 0x010f28000c1e1900 */
[----:B----4-:R4:W-:Y:S04]  /*0ee0*/  STG.E desc[UR12][R2.64+0x8], R15 ;  /* 0x0000080f02007986 */ /* 0x0109e8000c10190c */
[----:B-----5:R-:W5:Y:S04]  /*0ef0*/  LDG.E R17, desc[UR12][R4.64+0xc] ;  /* 0x00000c0c04117981 */ /* 0x020f68000c1e1900 */
[----:B-----5:R-:W-:Y:S04]  /*0f00*/  STG.E desc[UR12][R2.64+0xc], R17 ;  /* 0x00000c1102007986 */ /* 0x020fe8000c10190c */
[----:B0-----:R-:W5:Y:S04]  /*0f10*/  LDG.E R7, desc[UR12][R4.64+0x10] ;  /* 0x0000100c04077981 */ /* 0x001f68000c1e1900 */
[----:B-----5:R0:W-:Y:S04]  /*0f20*/  STG.E desc[UR12][R2.64+0x10], R7 ;  /* 0x0000100702007986 */ /* 0x0201e8000c10190c */
[----:B-1----:R-:W5:Y:S04]  /*0f30*/  LDG.E R9, desc[UR12][R4.64+0x14] ;  /* 0x0000140c04097981 */ /* 0x002f68000c1e1900 */
[----:B-----5:R1:W-:Y:S04]  /*0f40*/  STG.E desc[UR12][R2.64+0x14], R9 ;  /* 0x0000140902007986 */ /* 0x0203e8000c10190c */
[----:B--2---:R-:W2:Y:S04]  /*0f50*/  LDG.E R11, desc[UR12][R4.64+0x18] ;  /* 0x0000180c040b7981 */ /* 0x004ea8000c1e1900 */
[----:B--2---:R1:W-:Y:S04]  /*0f60*/  STG.E desc[UR12][R2.64+0x18], R11 ;  /* 0x0000180b02007986 */ /* 0x0043e8000c10190c */
[----:B---3--:R-:W2:Y:S01]  /*0f70*/  LDG.E R13, desc[UR12][R4.64+0x1c] ;  /* 0x00001c0c040d7981 */ /* 0x008ea2000c1e1900 */
[----:B------:R-:W-:Y:S01]  /*0f80*/  UIADD3 UR11, UPT, UPT, UR11, 0x10, URZ ;  /* 0x000000100b0b7890 */ /* 0x000fe2000fffe0ff */
[----:B------:R-:W-:-:S02]  /*0f90*/  IADD3 R6, P3, PT, R2, 0x40, RZ ;  /* 0x0000004002067810 */ /* 0x000fc40007f7e0ff */
[----:B------:R-:W-:Y:S01]  /*0fa0*/  IADD3 R8, P2, PT, R4, 0x40, RZ ;  /* 0x0000004004087810 */ /* 0x000fe20007f5e0ff */
[----:B------:R-:W-:Y:S02]  /*0fb0*/  UISETP.NE.AND UP0, UPT, UR11, URZ, UPT ;  /* 0x000000ff0b00728c */ /* 0x000fe4000bf05270 */
[----:B----4-:R-:W-:Y:S01]  /*0fc0*/  IMAD.X R15, RZ, RZ, R3, P3 ;  /* 0x000000ffff0f7224 */ /* 0x010fe200018e0603 */
[----:B0-----:R-:W-:Y:S01]  /*0fd0*/  IADD3.X R7, PT, PT, RZ, R5, RZ, P2, !PT ;  /* 0x00000005ff077210 */ /* 0x001fe200017fe4ff */
[----:B--2---:R1:W-:Y:S05]  /*0fe0*/  STG.E desc[UR12][R2.64+0x1c], R13 ;  /* 0x00001c0d02007986 */ /* 0x0043ea000c10190c */
[----:B------:R-:W-:Y:S05]  /*0ff0*/  BRA.U UP0, `(.L_x_6) ;  /* 0xfffffffd00547547 */ /* 0x000fea000b83ffff */
.L_x_5:
[----:B--2---:R-:W-:Y:S05]  /*1000*/  @!P1 EXIT ;  /* 0x000000000000994d */ /* 0x004fea0003800000 */
[----:B------:R-:W-:-:S09]  /*1010*/  UISETP.GE.U32.AND UP0, UPT, UR9, 0x8, UPT ;  /* 0x000000080900788c */ /* 0x000fd2000bf06070 */
[----:B------:R-:W-:Y:S05]  /*1020*/  BRA.U !UP0, `(.L_x_7) ;  /* 0x0000000108547547 */ /* 0x000fea000b800000 */
[----:B01-3--:R-:W0:Y:S08]  /*1030*/  LDC.64 R2, c[0x0][0x390] ;  /* 0x0000e400ff027b82 */ /* 0x00be300000000a00 */
[----:B------:R-:W1:Y:S01]  /*1040*/  LDC.64 R4, c[0x0][0x380] ;  /* 0x0000e000ff047b82 */ /* 0x000e620000000a00 */
[----:B0-----:R-:W-:-:S05]  /*1050*/  IMAD.WIDE.U32 R2, R0, 0x4, R2 ;  /* 0x0000000400027825 */ /* 0x001fca00078e0002 */
[----:B------:R-:W2:Y:S01]  /*1060*/  LDG.E R7, desc[UR12][R2.64] ;  /* 0x0000000c02077981 */ /* 0x000ea2000c1e1900 */
[----:B-1----:R-:W-:-:S05]  /*1070*/  IMAD.WIDE.U32 R4, R0, 0x4, R4 ;  /* 0x0000000400047825 */ /* 0x002fca00078e0004 */
[----:B--2---:R0:W-:Y:S04]  /*1080*/  STG.E desc[UR12][R4.64], R7 ;  /* 0x0000000704007986 */ /* 0x0041e8000c10190c */
[----:B------:R-:W2:Y:S04]  /*1090*/  LDG.E R9, desc[UR12][R2.64+0x4] ;  /* 0x0000040c02097981 */ /* 0x000ea8000c1e1900 */
[----:B--2---:R1:W-:Y:S04]  /*10a0*/  STG.E desc[UR12][R4.64+0x4], R9 ;  /* 0x0000040904007986 */ /* 0x0043e8000c10190c */
[----:B----4-:R-:W2:Y:S04]  /*10b0*/  LDG.E R11, desc[UR12][R2.64+0x8] ;  /* 0x0000080c020b7981 */ /* 0x010ea8000c1e1900 */
[----:B--2---:R2:W-:Y:S04]  /*10c0*/  STG.E desc[UR12][R4.64+0x8], R11 ;  /* 0x0000080b04007986 */ /* 0x0045e8000c10190c */
[----:B------:R-:W3:Y:S04]  /*10d0*/  LDG.E R13, desc[UR12][R2.64+0xc] ;  /* 0x00000c0c020d7981 */ /* 0x000ee8000c1e1900 */
[----:B---3--:R2:W-:Y:S04]  /*10e0*/  STG.E desc[UR12][R4.64+0xc], R13 ;  /* 0x00000c0d04007986 */ /* 0x0085e8000c10190c */
[----:B------:R-:W3:Y:S04]  /*10f0*/  LDG.E R15, desc[UR12][R2.64+0x10] ;  /* 0x0000100c020f7981 */ /* 0x000ee8000c1e1900 */
[----:B---3--:R2:W-:Y:S04]  /*1100*/  STG.E desc[UR12][R4.64+0x10], R15 ;  /* 0x0000100f04007986 */ /* 0x0085e8000c10190c */
[----:B------:R-:W3:Y:S04]  /*1110*/  LDG.E R17, desc[UR12][R2.64+0x14] ;  /* 0x0000140c02117981 */ /* 0x000ee8000c1e1900 */
[----:B---3--:R2:W-:Y:S04]  /*1120*/  STG.E desc[UR12][R4.64+0x14], R17 ;  /* 0x0000141104007986 */ /* 0x0085e8000c10190c */
[----:B0-----:R-:W3:Y:S04]  /*1130*/  LDG.E R7, desc[UR12][R2.64+0x18] ;  /* 0x0000180c02077981 */ /* 0x001ee8000c1e1900 */
[----:B---3--:R2:W-:Y:S04]  /*1140*/  STG.E desc[UR12][R4.64+0x18], R7 ;  /* 0x0000180704007986 */ /* 0x0085e8000c10190c */
[----:B-1----:R-:W3:Y:S01]  /*1150*/  LDG.E R9, desc[UR12][R2.64+0x1c] ;  /* 0x00001c0c02097981 */ /* 0x002ee2000c1e1900 */
[----:B------:R-:W-:-:S03]  /*1160*/  IADD3 R0, PT, PT, R0, 0x8, RZ ;  /* 0x0000000800007810 */ /* 0x000fc60007ffe0ff */
[----:B---3--:R2:W-:Y:S04]  /*1170*/  STG.E desc[UR12][R4.64+0x1c], R9 ;  /* 0x00001c0904007986 */ /* 0x0085e8000c10190c */
.L_x_7:
[----:B------:R-:W-:Y:S05]  /*1180*/  @!P0 EXIT ;  /* 0x000000000000894d */ /* 0x000fea0003800000 */
[----:B------:R-:W-:Y:S01]  /*1190*/  ISETP.GE.U32.AND P0, PT, R12, 0x4, PT ;  /* 0x000000040c00780c */ /* 0x000fe20003f06070 */
[----:B------:R-:W-:-:S06]  /*11a0*/  ULOP3.LUT UR4, UR8, 0x3, URZ, 0xc0, !UPT ;  /* 0x0000000308047892 */ /* 0x000fcc000f8ec0ff */
[----:B------:R-:W-:-:S06]  /*11b0*/  ISETP.NE.AND P1, PT, RZ, UR4, PT ;  /* 0x00000004ff007c0c */ /* 0x000fcc000bf25270 */
[----:B------:R-:W-:Y:S07]  /*11c0*/  @!P0 BRA `(.L_x_8) ;  /* 0x0000000000348947 */ /* 0x000fee0003800000 */
[----:B01-3--:R-:W0:Y:S08]  /*11d0*/  LDC.64 R2, c[0x0][0x390] ;  /* 0x0000e400ff027b82 */ /* 0x00be300000000a00 */
[----:B--2---:R-:W1:Y:S01]  /*11e0*/  LDC.64 R4, c[0x0][0x380] ;  /* 0x0000e000ff047b82 */ /* 0x004e620000000a00 */
        /* <DEDUP_REMOVED lines=8> */
[----:B------:R-:W2:Y:S01]  /*1270*/  LDG.E R13, desc[UR12][R2.64+0xc] ;  /* 0x00000c0c020d7981 */ /* 0x000ea2000c1e1900 */
[----:B------:R-:W-:-:S03]  /*1280*/  VIADD R0, R0, 0x4 ;  /* 0x0000000400007836 */ /* 0x000fc60000000000 */
[----:B--2---:R0:W-:Y:S04]  /*1290*/  STG.E desc[UR12][R4.64+0xc], R13 ;  /* 0x00000c0d04007986 */ /* 0x0041e8000c10190c */
.L_x_8:
[----:B------:R-:W-:Y:S05]  /*12a0*/  @!P1 EXIT ;  /* 0x000000000000994d */ /* 0x000fea0003800000 */
[----:B01-3--:R-:W0:Y:S01]  /*12b0*/  LDC.64 R2, c[0x0][0x380] ;  /* 0x0000e000ff027b82 */ /* 0x00be220000000a00 */
[----:B------:R-:W-:-:S07]  /*12c0*/  UIADD3 UR4, UPT, UPT, -UR4, URZ, URZ ;  /* 0x000000ff04047290 */ /* 0x000fce000fffe1ff */
[----:B--2---:R-:W1:Y:S01]  /*12d0*/  LDC.64 R4, c[0x0][0x390] ;  /* 0x0000e400ff047b82 */ /* 0x004e620000000a00 */
[----:B0-----:R-:W-:-:S04]  /*12e0*/  IMAD.WIDE.U32 R2, R0, 0x4, R2 ;  /* 0x0000000400027825 */ /* 0x001fc800078e0002 */
[----:B------:R-:W-:Y:S02]  /*12f0*/  IMAD.MOV.U32 R9, RZ, RZ, R3 ;  /* 0x000000ffff097224 */ /* 0x000fe400078e0003 */
[----:B-1----:R-:W-:Y:S01]  /*1300*/  IMAD.WIDE.U32 R4, R0, 0x4, R4 ;  /* 0x0000000400047825 */ /* 0x002fe200078e0004 */
[----:B------:R-:W-:-:S04]  /*1310*/  MOV R0, R2 ;  /* 0x0000000200007202 */ /* 0x000fc80000000f00 */
[----:B------:R-:W-:-:S07]  /*1320*/  MOV R7, R5 ;  /* 0x0000000500077202 */ /* 0x000fce0000000f00 */
.L_x_9:
[----:B0-----:R-:W-:Y:S01]  /*1330*/  IMAD.MOV.U32 R2, RZ, RZ, R4 ;  /* 0x000000ffff027224 */ /* 0x001fe200078e0004 */
[----:B------:R-:W-:-:S05]  /*1340*/  MOV R3, R7 ;  /* 0x0000000700037202 */ /* 0x000fca0000000f00 */
[----:B------:R0:W2:Y:S01]  /*1350*/  LDG.E R5, desc[UR12][R2.64] ;  /* 0x0000000c02057981 */ /* 0x0000a2000c1e1900 */
[----:B------:R-:W-:Y:S01]  /*1360*/  UIADD3 UR4, UPT, UPT, UR4, 0x1, URZ ;  /* 0x0000000104047890 */ /* 0x000fe2000fffe0ff */
[----:B------:R-:W-:-:S03]  /*1370*/  IADD3 R4, P1, PT, R4, 0x4, RZ ;  /* 0x0000000404047810 */ /* 0x000fc60007f3e0ff */
[----:B------:R-:W-:Y:S01]  /*1380*/  UISETP.NE.AND UP0, UPT, UR4, URZ, UPT ;  /* 0x000000ff0400728c */ /* 0x000fe2000bf05270 */
[----:B------:R-:W-:Y:S01]  /*1390*/  IADD3.X R7, PT, PT, RZ, R7, RZ, P1, !PT ;  /* 0x00000007ff077210 */ /* 0x000fe20000ffe4ff */
[----:B0-----:R-:W-:Y:S01]  /*13a0*/  IMAD.MOV.U32 R2, RZ, RZ, R0 ;  /* 0x000000ffff027224 */ /* 0x001fe200078e0000 */
[----:B------:R-:W-:Y:S02]  /*13b0*/  MOV R3, R9 ;  /* 0x0000000900037202 */ /* 0x000fe40000000f00 */
[----:B------:R-:W-:-:S05]  /*13c0*/  IADD3 R0, P0, PT, R0, 0x4, RZ ;  /* 0x0000000400007810 */ /* 0x000fca0007f1e0ff */
[----:B------:R-:W-:Y:S01]  /*13d0*/  IMAD.X R9, RZ, RZ, R9, P0 ;  /* 0x000000ffff097224 */ /* 0x000fe200000e0609 */
[----:B--2---:R0:W-:Y:S01]  /*13e0*/  STG.E desc[UR12][R2.64], R5 ;  /* 0x0000000502007986 */ /* 0x0041e2000c10190c */
[----:B------:R-:W-:Y:S06]  /*13f0*/  BRA.U UP0, `(.L_x_9) ;  /* 0xfffffffd00cc7547 */ /* 0x000fec000b83ffff */
[----:B------:R-:W-:Y:S05]  /*1400*/  EXIT ;  /* 0x000000000000794d */ /* 0x000fea0003800000 */
.L_x_10:
[----:B------:R-:W-:-:S00]  /*1410*/  BRA `(.L_x_10) ;  /* 0xfffffffc00fc7947 */ /* 0x000fc0000383ffff */
[----:B------:R-:W-:-:S00]  /*1420*/  NOP ;  /* 0x0000000000007918 */ /* 0x000fc00000000000 */
        /* <DEDUP_REMOVED lines=13> */
.L_x_44:


//--------------------- .text._Z13d_lazyReorderPiiS_iS_iii --------------------------
	.section	.text._Z13d_lazyReorderPiiS_iS_iii,"ax",@progbits
	.align	128
        .global         _Z13d_lazyReorderPiiS_iS_iii
        .type           _Z13d_lazyReorderPiiS_iS_iii,@function
        .size           _Z13d_lazyReorderPiiS_iS_iii,(.L_x_43 - _Z13d_lazyReorderPiiS_iS_iii)
        .other          _Z13d_lazyReorderPiiS_iS_iii,@"STO_CUDA_ENTRY STV_DEFAULT"
_Z13d_lazyReorderPiiS_iS_iii:
.text._Z13d_lazyReorderPiiS_iS_iii:
[----:B------:R-:W-:Y:S01]  /*0000*/  LDC R1, c[0x0][0x37c] ;  /* 0x0000df00ff017b82 */ /* 0x000fe20000000800 */
[----:B------:R-:W0:Y:S01]  /*0010*/  LDCU UR4, c[0x0][0x3b0] ;  /* 0x00007600ff0477ac */ /* 0x000e220008000800 */
[----:B------:R-:W1:Y:S01]  /*0020*/  LDCU.64 UR8, c[0x0][0x358] ;  /* 0x00006b00ff0877ac */ /* 0x000e620008000a00 */
[----:B0-----:R-:W-:Y:S01]  /*0030*/  I2FP.F32.S32 R3, UR4 ;  /* 0x0000000400037c45 */ /* 0x001fe20008201400 */
[----:B------:R-:W0:Y:S03]  /*0040*/  LDCU UR4, c[0x0][0x388] ;  /* 0x00007100ff0477ac */ /* 0x000e260008000800 */
[----:B------:R-:W2:Y:S01]  /*0050*/  MUFU.RCP R2, R3 ;  /* 0x0000000300027308 */ /* 0x000ea20000001000 */
[----:B0-----:R-:W-:Y:S01]  /*0060*/  I2FP.F32.S32 R0, UR4 ;  /* 0x0000000400007c45 */ /* 0x001fe20008201400 */
[----:B--2---:R-:W-:-:S06]  /*0070*/  FFMA R5, -R3, R2, 1 ;  /* 0x3f80000003057423 */ /* 0x004fcc0000000102 */
[----:B------:R-:W0:Y:S01]  /*0080*/  FCHK P0, R0, R3 ;  /* 0x0000000300007302 */ /* 0x000e220000000000 */
[----:B------:R-:W-:-:S04]  /*0090*/  FFMA R5, R2, R5, R2 ;  /* 0x0000000502057223 */ /* 0x000fc80000000002 */
[----:B------:R-:W-:-:S04]  /*00a0*/  FFMA R2, R0, R5, RZ ;  /* 0x0000000500027223 */ /* 0x000fc800000000ff */
[----:B------:R-:W-:-:S04]  /*00b0*/  FFMA R4, -R3, R2, R0 ;  /* 0x0000000203047223 */ /* 0x000fc80000000100 */
[----:B------:R-:W-:Y:S01]  /*00c0*/  FFMA R4, R5, R4, R2 ;  /* 0x0000000405047223 */ /* 0x000fe20000000002 */
[----:B01----:R-:W-:Y:S06]  /*00d0*/  @!P0 BRA `(.L_x_11) ;  /* 0x0000000000088947 */ /* 0x003fec0003800000 */
[----:B------:R-:W-:-:S07]  /*00e0*/  MOV R2, 0x100 ;  /* 0x0000010000027802 */ /* 0x000fce0000000f00 */
[----:B------:R-:W-:Y:S05]  /*00f0*/  CALL.REL.NOINC `($__internal_0_$__cuda_sm3x_div_rn_noftz_f32_slowpath) ;  /* 0x00000010001c7944 */ /* 0x000fea0003c00000 */
.L_x_11:
[----:B------:R-:W0:Y:S01]  /*0100*/  S2R R3, SR_TID.X ;  /* 0x0000000000037919 */ /* 0x000e220000002100 */
[----:B------:R-:W1:Y:S01]  /*0110*/  LDC R2, c[0x0][0x388] ;  /* 0x0000e200ff027b82 */ /* 0x000e620000000800 */
[----:B------:R2:W3:Y:S01]  /*0120*/  F2I.CEIL.NTZ R0, R4 ;  /* 0x0000000400007305 */ /* 0x0004e2000020b100 */
[----:B------:R-:W-:Y:S01]  /*0130*/  BSSY.RECONVERGENT B0, `(.L_x_12) ;  /* 0x00000bd000007945 */ /* 0x000fe20003800200 */
[----:B-1----:R-:W-:-:S04]  /*0140*/  ISETP.GE.AND P0, PT, R2, 0x1, PT ;  /* 0x000000010200780c */ /* 0x002fc80003f06270 */
[----:B0-----:R-:W-:-:S13]  /*0150*/  ISETP.NE.OR P0, PT, R3, RZ, !P0 ;  /* 0x000000ff0300720c */ /* 0x001fda0004705670 */
[----:B--23--:R-:W-:Y:S05]  /*0160*/  @P0 BRA `(.L_x_13) ;  /* 0x0000000800e40947 */ /* 0x00cfea0003800000 */
[----:B------:R-:W0:Y:S01]  /*0170*/  LDCU UR4, c[0x0][0x3a8] ;  /* 0x00007500ff0477ac */ /* 0x000e220008000800 */
[C---:B------:R-:W-:Y:S01]  /*0180*/  ISETP.GE.U32.AND P1, PT, R2.reuse, 0x8, PT ;  /* 0x000000080200780c */ /* 0x040fe20003f26070 */
[----:B------:R-:W-:Y:S01]  /*0190*/  IMAD.MOV.U32 R4, RZ, RZ, RZ ;  /* 0x000000ffff047224 */ /* 0x000fe200078e00ff */
[----:B------:R-:W-:-:S04]  /*01a0*/  LOP3.LUT R13, R2, 0x7, RZ, 0xc0, !PT ;  /* 0x00000007020d7812 */ /* 0x000fc800078ec0ff */
[----:B------:R-:W-:Y:S01]  /*01b0*/  ISETP.NE.AND P0, PT, R13, RZ, PT ;  /* 0x000000ff0d00720c */ /* 0x000fe20003f05270 */
[----:B0-----:R-:W-:-:S06]  /*01c0*/  UIADD3 UR4, UPT, UPT, UR4, -0x1, URZ ;  /* 0xffffffff04047890 */ /* 0x001fcc000fffe0ff */
[----:B------:R-:W-:Y:S06]  /*01d0*/  @!P1 BRA `(.L_x_14) ;  /* 0x00000004005c9947 */ /* 0x000fec0003800000 */
[----:B------:R-:W0:Y:S01]  /*01e0*/  LDCU.64 UR6, c[0x0][0x380] ;  /* 0x00007000ff0677ac */ /* 0x000e220008000a00 */
[----:B------:R-:W1:Y:S01]  /*01f0*/  LDC R5, c[0x0][0x3ac] ;  /* 0x0000eb00ff057b82 */ /* 0x000e620000000800 */
[----:B------:R-:W-:-:S05]  /*0200*/  LOP3.LUT R4, R2, 0x7ffffff8, RZ, 0xc0, !PT ;  /* 0x7ffffff802047812 */ /* 0x000fca00078ec0ff */
[----:B------:R-:W-:Y:S02]  /*0210*/  IMAD.MOV R12, RZ, RZ, -R4 ;  /* 0x000000ffff0c7224 */ /* 0x000fe400078e0a04 */
[----:B------:R-:W2:Y:S08]  /*0220*/  LDC.64 R6, c[0x0][0x390] ;  /* 0x0000e400ff067b82 */ /* 0x000eb00000000a00 */
[----:B------:R-:W3:Y:S01]  /*0230*/  LDC.64 R8, c[0x0][0x3a0] ;  /* 0x0000e800ff087b82 */ /* 0x000ee20000000a00 */
[----:B0-----:R-:W-:-:S04]  /*0240*/  UIADD3 UR5, UP0, UPT, UR6, 0x10, URZ ;  /* 0x0000001006057890 */ /* 0x001fc8000ff1e0ff */
[----:B------:R-:W-:Y:S02]  /*0250*/  UIADD3.X UR6, UPT, UPT, URZ, UR7, URZ, UP0, !UPT ;  /* 0x00000007ff067290 */ /* 0x000fe400087fe4ff */
[----:B------:R-:W-:-:S04]  /*0260*/  IMAD.U32 R10, RZ, RZ, UR5 ;  /* 0x00000005ff0a7e24 */ /* 0x000fc8000f8e00ff */
[----:B------:R-:W-:-:S07]  /*0270*/  IMAD.U32 R11, RZ, RZ, UR6 ;  /* 0x00000006ff0b7e24 */ /* 0x000fce000f8e00ff */
.L_x_15:
[----:B0-----:R-:W1:Y:S02]  /*0280*/  LDG.E R22, desc[UR8][R10.64+-0x10] ;  /* 0xfffff0080a167981 */ /* 0x001e64000c1e1900 */
[----:B-1----:R-:W-:-:S04]  /*0290*/  SHF.R.S32.HI R14, RZ, R5, R22 ;  /* 0x00000005ff0e7219 */ /* 0x002fc80000011416 */
[----:B------:R-:W-:-:S05]  /*02a0*/  LOP3.LUT R15, R14, UR4, RZ, 0xc0, !PT ;  /* 0x000000040e0f7c12 */ /* 0x000fca000f8ec0ff */
[----:B---3--:R-:W-:-:S05]  /*02b0*/  IMAD.WIDE R14, R15, 0x4, R8 ;  /* 0x000000040f0e7825 */ /* 0x008fca00078e0208 */
[----:B------:R-:W3:Y:S02]  /*02c0*/  LDG.E R19, desc[UR8][R14.64] ;  /* 0x000000080e137981 */ /* 0x000ee4000c1e1900 */
[C---:B---3--:R-:W-:Y:S02]  /*02d0*/  VIADD R23, R19.reuse, 0x1 ;  /* 0x0000000113177836 */ /* 0x048fe40000000000 */
[----:B--2---:R-:W-:-:S03]  /*02e0*/  IMAD.WIDE R18, R19, 0x4, R6 ;  /* 0x0000000413127825 */ /* 0x004fc600078e0206 */
        /* <DEDUP_REMOVED lines=16> */
[C---:B----4-:R-:W-:Y:S01]  /*03f0*/  IADD3 R27, PT, PT, R19.reuse, 0x1, RZ ;  /* 0x00000001131b7810 */ /* 0x050fe20007ffe0ff */
[----:B------:R-:W-:-:S04]  /*0400*/  IMAD.WIDE R18, R19, 0x4, R6 ;  /* 0x0000000413127825 */ /* 0x000fc800078e0206 */
[----:B------:R0:W-:Y:S04]  /*0410*/  STG.E desc[UR8][R14.64], R27 ;  /* 0x0000001b0e007986 */ /* 0x0001e8000c101908 */
[----:B------:R1:W-:Y:S04]  /*0420*/  STG.E desc[UR8][R18.64], R23 ;  /* 0x0000001712007986 */ /* 0x0003e8000c101908 */
[----:B------:R-:W2:Y:S02]  /*0430*/  LDG.E R22, desc[UR8][R10.64+-0x4] ;  /* 0xfffffc080a167981 */ /* 0x000ea4000c1e1900 */
[----:B--2---:R-:W-:-:S04]  /*0440*/  SHF.R.S32.HI R16, RZ, R5, R22 ;  /* 0x00000005ff107219 */ /* 0x004fc80000011416 */
[----:B------:R-:W-:-:S05]  /*0450*/  LOP3.LUT R17, R16, UR4, RZ, 0xc0, !PT ;  /* 0x0000000410117c12 */ /* 0x000fca000f8ec0ff */
[----:B------:R-:W-:-:S05]  /*0460*/  IMAD.WIDE R16, R17, 0x4, R8 ;  /* 0x0000000411107825 */ /* 0x000fca00078e0208 */
[----:B---3--:R-:W2:Y:S02]  /*0470*/  LDG.E R21, desc[UR8][R16.64] ;  /* 0x0000000810157981 */ /* 0x008ea4000c1e1900 */
[C---:B--2---:R-:W-:Y:S02]  /*0480*/  VIADD R25, R21.reuse, 0x1 ;  /* 0x0000000115197836 */ /* 0x044fe40000000000 */
[----:B------:R-:W-:-:S03]  /*0490*/  IMAD.WIDE R20, R21, 0x4, R6 ;  /* 0x0000000415147825 */ /* 0x000fc600078e0206 */
[----:B------:R2:W-:Y:S04]  /*04a0*/  STG.E desc[UR8][R16.64], R25 ;  /* 0x0000001910007986 */ /* 0x0005e8000c101908 */
[----:B------:R3:W-:Y:S04]  /*04b0*/  STG.E desc[UR8][R20.64], R22 ;  /* 0x0000001614007986 */ /* 0x0007e8000c101908 */
[----:B------:R-:W0:Y:S02]  /*04c0*/  LDG.E R24, desc[UR8][R10.64] ;  /* 0x000000080a187981 */ /* 0x000e24000c1e1900 */
[----:B0-----:R-:W-:-:S04]  /*04d0*/  SHF.R.S32.HI R14, RZ, R5, R24 ;  /* 0x00000005ff0e7219 */ /* 0x001fc80000011418 */
        /* <DEDUP_REMOVED lines=25> */
[----:B------:R-:W2:Y:S02]  /*0670*/  LDG.E R24, desc[UR8][R10.64+0xc] ;  /* 0x00000c080a187981 */ /* 0x000ea4000c1e1900 */
[----:B--2---:R-:W-:-:S04]  /*0680*/  SHF.R.S32.HI R16, RZ, R5, R24 ;  /* 0x00000005ff107219 */ /* 0x004fc80000011418 */
[----:B------:R-:W-:-:S05]  /*0690*/  LOP3.LUT R17, R16, UR4, RZ, 0xc0, !PT ;  /* 0x0000000410117c12 */ /* 0x000fca000f8ec0ff */
[----:B------:R-:W-:-:S05]  /*06a0*/  IMAD.WIDE R16, R17, 0x4, R8 ;  /* 0x0000000411107825 */ /* 0x000fca00078e0208 */
[----:B---3--:R-:W2:Y:S01]  /*06b0*/  LDG.E R21, desc[UR8][R16.64] ;  /* 0x0000000810157981 */ /* 0x008ea2000c1e1900 */
[----:B------:R-:W-:Y:S02]  /*06c0*/  IADD3 R12, PT, PT, R12, 0x8, RZ ;  /* 0x000000080c0c7810 */ /* 0x000fe40007ffe0ff */
[----:B------:R-:W-:Y:S02]  /*06d0*/  IADD3 R10, P2, PT, R10, 0x20, RZ ;  /* 0x000000200a0a7810 */ /* 0x000fe40007f5e0ff */
[----:B------:R-:W-:-:S03]  /*06e0*/  ISETP.NE.AND P1, PT, R12, RZ, PT ;  /* 0x000000ff0c00720c */ /* 0x000fc60003f25270 */
[----:B------:R-:W-:Y:S02]  /*06f0*/  IMAD.X R11, RZ, RZ, R11, P2 ;  /* 0x000000ffff0b7224 */ /* 0x000fe400010e060b */
[C---:B--2---:R-:W-:Y:S02]  /*0700*/  VIADD R25, R21.reuse, 0x1 ;  /* 0x0000000115197836 */ /* 0x044fe40000000000 */
[----:B------:R-:W-:-:S03]  /*0710*/  IMAD.WIDE R20, R21, 0x4, R6 ;  /* 0x0000000415147825 */ /* 0x000fc600078e0206 */
[----:B------:R0:W-:Y:S04]  /*0720*/  STG.E desc[UR8][R16.64], R25 ;  /* 0x0000001910007986 */ /* 0x0001e8000c101908 */
[----:B------:R0:W-:Y:S01]  /*0730*/  STG.E desc[UR8][R20.64], R24 ;  /* 0x0000001814007986 */ /* 0x0001e2000c101908 */
[----:B------:R-:W-:Y:S05]  /*0740*/  @P1 BRA `(.L_x_15) ;  /* 0xfffffff800cc1947 */ /* 0x000fea000383ffff */
.L_x_14:
[----:B------:R-:W-:Y:S05]  /*0750*/  @!P0 BRA `(.L_x_13) ;  /* 0x0000000400688947 */ /* 0x000fea0003800000 */
[----:B------:R-:W-:Y:S02]  /*0760*/  ISETP.GE.U32.AND P0, PT, R13, 0x4, PT ;  /* 0x000000040d00780c */ /* 0x000fe40003f06070 */
[----:B0-----:R-:W-:-:S04]  /*0770*/  LOP3.LUT R20, R2, 0x3, RZ, 0xc0, !PT ;  /* 0x0000000302147812 */ /* 0x001fc800078ec0ff */
[----:B------:R-:W-:-:S07]  /*0780*/  ISETP.NE.AND P1, PT, R20, RZ, PT ;  /* 0x000000ff1400720c */ /* 0x000fce0003f25270 */
[----:B------:R-:W-:Y:S06]  /*0790*/  @!P0 BRA `(.L_x_16) ;  /* 0x0000000000a88947 */ /* 0x000fec0003800000 */
[----:B------:R-:W0:Y:S08]  /*07a0*/  LDC.64 R8, c[0x0][0x380] ;  /* 0x0000e000ff087b82 */ /* 0x000e300000000a00 */
[----:B------:R-:W1:Y:S08]  /*07b0*/  LDC R5, c[0x0][0x3ac] ;  /* 0x0000eb00ff057b82 */ /* 0x000e700000000800 */
[----:B------:R-:W2:Y:S01]  /*07c0*/  LDC.64 R10, c[0x0][0x3a0] ;  /* 0x0000e800ff0a7b82 */ /* 0x000ea20000000a00 */
[----:B0-----:R-:W-:-:S05]  /*07d0*/  IMAD.WIDE.U32 R8, R4, 0x4, R8 ;  /* 0x0000000404087825 */ /* 0x001fca00078e0008 */
[----:B------:R-:W1:Y:S02]  /*07e0*/  LDG.E R21, desc[UR8][R8.64] ;  /* 0x0000000808157981 */ /* 0x000e64000c1e1900 */
[----:B-1----:R-:W-:-:S04]  /*07f0*/  SHF.R.S32.HI R6, RZ, R5, R21 ;  /* 0x00000005ff067219 */ /* 0x002fc80000011415 */
[----:B------:R-:W-:Y:S02]  /*0800*/  LOP3.LUT R13, R6, UR4, RZ, 0xc0, !PT ;  /* 0x00000004060d7c12 */ /* 0x000fe4000f8ec0ff */
[----:B------:R-:W0:Y:S03]  /*0810*/  LDC.64 R6, c[0x0][0x390] ;  /* 0x0000e400ff067b82 */ /* 0x000e260000000a00 */
[----:B--2---:R-:W-:-:S05]  /*0820*/  IMAD.WIDE R12, R13, 0x4, R10 ;  /* 0x000000040d0c7825 */ /* 0x004fca00078e020a */
        /* <DEDUP_REMOVED lines=33> */
.L_x_16:
[----:B------:R-:W-:Y:S05]  /*0a40*/  @!P1 BRA `(.L_x_13) ;  /* 0x0000000000ac9947 */ /* 0x000fea0003800000 */
[----:B------:R-:W-:Y:S02]  /*0a50*/  ISETP.NE.AND P0, PT, R20, 0x1, PT ;  /* 0x000000011400780c */ /* 0x000fe40003f05270 */
[----:B------:R-:W-:-:S04]  /*0a60*/  LOP3.LUT R2, R2, 0x1, RZ, 0xc0, !PT ;  /* 0x0000000102027812 */ /* 0x000fc800078ec0ff */
[----:B------:R-:W-:-:S07]  /*0a70*/  ISETP.NE.U32.AND P1, PT, R2, 0x1, PT ;  /* 0x000000010200780c */ /* 0x000fce0003f25070 */
[----:B------:R-:W-:Y:S06]  /*0a80*/  @!P0 BRA `(.L_x_17) ;  /* 0x0000000000608947 */ /* 0x000fec0003800000 */
[----:B---3--:R-:W0:Y:S08]  /*0a90*/  LDC.64 R6, c[0x0][0x380] ;  /* 0x0000e000ff067b82 */ /* 0x008e300000000a00 */
[----:B------:R-:W1:Y:S08]  /*0aa0*/  LDC R16, c[0x0][0x3ac] ;  /* 0x0000eb00ff107b82 */ /* 0x000e700000000800 */
[----:B------:R-:W2:Y:S01]  /*0ab0*/  LDC.64 R8, c[0x0][0x390] ;  /* 0x0000e400ff087b82 */ /* 0x000ea20000000a00 */
[----:B0-----:R-:W-:-:S07]  /*0ac0*/  IMAD.WIDE.U32 R14, R4, 0x4, R6 ;  /* 0x00000004040e7825 */ /* 0x001fce00078e0006 */
[----:B------:R-:W0:Y:S01]  /*0ad0*/  LDC.64 R6, c[0x0][0x3a0] ;  /* 0x0000e800ff067b82 */ /* 0x000e220000000a00 */
[----:B------:R-:W1:Y:S02]  /*0ae0*/  LDG.E R5, desc[UR8][R14.64] ;  /* 0x000000080e057981 */ /* 0x000e64000c1e1900 */
[----:B-1----:R-:W-:-:S04]  /*0af0*/  SHF.R.S32.HI R2, RZ, R16, R5 ;  /* 0x00000010ff027219 */ /* 0x002fc80000011405 */
[----:B------:R-:W-:-:S05]  /*0b00*/  LOP3.LUT R11, R2, UR4, RZ, 0xc0, !PT ;  /* 0x00000004020b7c12 */ /* 0x000fca000f8ec0ff */
[----:B0-----:R-:W-:-:S05]  /*0b10*/  IMAD.WIDE R10, R11, 0x4, R6 ;  /* 0x000000040b0a7825 */ /* 0x001fca00078e0206 */
        /* <DEDUP_REMOVED lines=9> */
[----:B------:R-:W2:Y:S01]  /*0bb0*/  LDG.E R19, desc[UR8][R6.64] ;  /* 0x0000000806137981 */ /* 0x000ea2000c1e1900 */
[----:B------:R-:W-:Y:S02]  /*0bc0*/  VIADD R4, R4, 0x2 ;  /* 0x0000000204047836 */ /* 0x000fe40000000000 */
[C---:B--2---:R-:W-:Y:S02]  /*0bd0*/  VIADD R21, R19.reuse, 0x1 ;  /* 0x0000000113157836 */ /* 0x044fe40000000000 */
[----:B------:R-:W-:-:S03]  /*0be0*/  IMAD.WIDE R8, R19, 0x4, R8 ;  /* 0x0000000413087825 */ /* 0x000fc600078e0208 */
[----:B------:R0:W-:Y:S04]  /*0bf0*/  STG.E desc[UR8][R6.64], R21 ;  /* 0x0000001506007986 */ /* 0x0001e8000c101908 */
[----:B------:R0:W-:Y:S02]  /*0c00*/  STG.E desc[UR8][R8.64], R15 ;  /* 0x0000000f08007986 */ /* 0x0001e4000c101908 */
.L_x_17:
[----:B------:R-:W-:Y:S05]  /*0c10*/  @P1 BRA `(.L_x_13) ;  /* 0x0000000000381947 */ /* 0x000fea0003800000 */
[----:B0--3--:R-:W0:Y:S08]  /*0c20*/  LDC.64 R6, c[0x0][0x380] ;  /* 0x0000e000ff067b82 */ /* 0x009e300000000a00 */
[----:B------:R-:W1:Y:S01]  /*0c30*/  LDC R2, c[0x0][0x3ac] ;  /* 0x0000eb00ff027b82 */ /* 0x000e620000000800 */
[----:B0-----:R-:W-:-:S07]  /*0c40*/  IMAD.WIDE.U32 R4, R4, 0x4, R6 ;  /* 0x0000000404047825 */ /* 0x001fce00078e0006 */
[----:B------:R-:W0:Y:S01]  /*0c50*/  LDC.64 R6, c[0x0][0x3a0] ;  /* 0x0000e800ff067b82 */ /* 0x000e220000000a00 */
[----:B------:R-:W1:Y:S02]  /*0c60*/  LDG.E R5, desc[UR8][R4.64] ;  /* 0x0000000804057981 */ /* 0x000e64000c1e1900 */
[----:B-1----:R-:W-:-:S04]  /*0c70*/  SHF.R.S32.HI R2, RZ, R2, R5 ;  /* 0x00000002ff027219 */ /* 0x002fc80000011405 */
[----:B------:R-:W-:-:S05]  /*0c80*/  LOP3.LUT R9, R2, UR4, RZ, 0xc0, !PT ;  /* 0x0000000402097c12 */ /* 0x000fca000f8ec0ff */
[----:B0-----:R-:W-:Y:S02]  /*0c90*/  IMAD.WIDE R6, R9, 0x4, R6 ;  /* 0x0000000409067825 */ /* 0x001fe400078e0206 */
[----:B------:R-:W0:Y:S03]  /*0ca0*/  LDC.64 R8, c[0x0][0x390] ;  /* 0x0000e400ff087b82 */ /* 0x000e260000000a00 */
[----:B------:R-:W2:Y:S02]  /*0cb0*/  LDG.E R11, desc[UR8][R6.64] ;  /* 0x00000008060b7981 */ /* 0x000ea4000c1e1900 */
[C---:B--2---:R-:W-:Y:S02]  /*0cc0*/  VIADD R13, R11.reuse, 0x1 ;  /* 0x000000010b0d7836 */ /* 0x044fe40000000000 */
[----:B0-----:R-:W-:-:S03]  /*0cd0*/  IMAD.WIDE R8, R11, 0x4, R8 ;  /* 0x000000040b087825 */ /* 0x001fc600078e0208 */
[----:B------:R1:W-:Y:S04]  /*0ce0*/  STG.E desc[UR8][R6.64], R13 ;  /* 0x0000000d06007986 */ /* 0x0003e8000c101908 */
[----:B------:R1:W-:Y:S02]  /*0cf0*/  STG.E desc[UR8][R8.64], R5 ;  /* 0x0000000508007986 */ /* 0x0003e4000c101908 */
.L_x_13:
[----:B------:R-:W-:Y:S05]  /*0d00*/  BSYNC.RECONVERGENT B0 ;  /* 0x0000000000007941 */ /* 0x000fea0003800200 */
.L_x_12:
[----:B------:R-:W-:Y:S01]  /*0d10*/  BAR.SYNC.DEFER_BLOCKING 0x0 ;  /* 0x0000000000007b1d */ /* 0x000fe20000010000 */
[----:B------:R-:W-:-:S13]  /*0d20*/  ISETP.GE.AND P0, PT, R0, 0x1, PT ;  /* 0x000000010000780c */ /* 0x000fda0003f06270 */
[----:B------:R-:W-:Y:S05]  /*0d30*/  @!P0 EXIT ;  /* 0x000000000000894d */ /* 0x000fea0003800000 */
[C---:B------:R-:W-:Y:S01]  /*0d40*/  ISETP.GE.U32.AND P1, PT, R0.reuse, 0x4, PT ;  /* 0x000000040000780c */ /* 0x040fe20003f26070 */
[C---:B------:R-:W-:Y:S01]  /*0d50*/  IMAD R3, R0.reuse, R3, RZ ;  /* 0x0000000300037224 */ /* 0x040fe200078e02ff */
[----:B------:R-:W-:Y:S01]  /*0d60*/  LOP3.LUT R2, R0, 0x3, RZ, 0xc0, !PT ;  /* 0x0000000300027812 */ /* 0x000fe200078ec0ff */
[----:B------:R-:W-:-:S03]  /*0d70*/  IMAD.MOV.U32 R4, RZ, RZ, RZ ;  /* 0x000000ffff047224 */ /* 0x000fc600078e00ff */
[----:B------:R-:W-:-:S07]  /*0d80*/  ISETP.NE.AND P0, PT, R2, RZ, PT ;  /* 0x000000ff0200720c */ /* 0x000fce0003f05270 */
[----:B------:R-:W-:Y:S06]  /*0d90*/  @!P1 BRA `(.L_x_18) ;  /* 0x0000000000b49947 */ /* 0x000fec0003800000 */
[----:B------:R-:W-:Y:S01]  /*0da0*/  LOP3.LUT R4, R0, 0x7ffffffc, RZ, 0xc0, !PT ;  /* 0x7ffffffc00047812 */ /* 0x000fe200078ec0ff */
[C---:B01-3--:R-:W-:Y:S01]  /*0db0*/  VIADD R6, R3.reuse, 0x3 ;  /* 0x0000000303067836 */ /* 0x04bfe20000000000 */
[C---:B------:R-:W-:Y:S01]  /*0dc0*/  IADD3 R7, PT, PT, R3.reuse, 0x1, RZ ;  /* 0x0000000103077810 */ /* 0x040fe20007ffe0ff */
[----:B------:R-:W-:Y:S01]  /*0dd0*/  VIADD R0, R3, 0x2 ;  /* 0x0000000203007836 */ /* 0x000fe20000000000 */
[----:B------:R-:W0:Y:S01]  /*0de0*/  LDCU UR4, c[0x0][0x398] ;  /* 0x00007300ff0477ac */ /* 0x000e220008000800 */
[----:B------:R-:W-:Y:S02]  /*0df0*/  IMAD.MOV.U32 R5, RZ, RZ, R3 ;  /* 0x000000ffff057224 */ /* 0x000fe400078e0003 */
[----:B------:R-:W-:-:S07]  /*0e00*/  IMAD.MOV R8, RZ, RZ, -R4 ;  /* 0x000000ffff087224 */ /* 0x000fce00078e0a04 */
.L_x_19:
[----:B------:R-:W-:-:S05]  /*0e10*/  VIADD R9, R6, 0xfffffffd ;  /* 0xfffffffd06097836 */ /* 0x000fca0000000000 */
[----:B0-----:R-:W-:-:S13]  /*0e20*/  ISETP.GE.AND P2, PT, R9, UR4, PT ;  /* 0x0000000409007c0c */ /* 0x001fda000bf46270 */
[----:B------:R-:W0:Y:S02]  /*0e30*/  @!P2 LDC.64 R10, c[0x0][0x390] ;  /* 0x0000e400ff0aab82 */ /* 0x000e240000000a00 */
[----:B0-----:R-:W-:-:S05]  /*0e40*/  @!P2 IMAD.WIDE R10, R5, 0x4, R10 ;  /* 0x00000004050aa825 */ /* 0x001fca00078e020a */
[----:B------:R0:W2:Y:S01]  /*0e50*/  @!P2 LDG.E R9, desc[UR8][R10.64] ;  /* 0x000000080a09a981 */ /* 0x0000a2000c1e1900 */
[----:B------:R-:W-:-:S04]  /*0e60*/  IADD3 R12, PT, PT, R6, -0x2, RZ ;  /* 0xfffffffe060c7810 */ /* 0x000fc80007ffe0ff */
[----:B------:R-:W-:Y:S02]  /*0e70*/  ISETP.GE.AND P1, PT, R12, UR4, PT ;  /* 0x000000040c007c0c */ /* 0x000fe4000bf26270 */
[----:B------:R-:W1:Y:S11]  /*0e80*/  @!P2 LDC.64 R12, c[0x0][0x380] ;  /* 0x0000e000ff0cab82 */ /* 0x000e760000000a00 */
[----:B------:R-:W3:Y:S01]  /*0e90*/  @!P1 LDC.64 R14, c[0x0][0x390] ;  /* 0x0000e400ff0e9b82 */ /* 0x000ee20000000a00 */
[----:B------:R-:W-:-:S07]  /*0ea0*/  VIADD R16, R6, 0xffffffff ;  /* 0xffffffff06107836 */ /* 0x000fce0000000000 */
[----:B0-----:R-:W0:Y:S01]  /*0eb0*/  @!P1 LDC.64 R10, c[0x0][0x380] ;  /* 0x0000e000ff0a9b82 */ /* 0x001e220000000a00 */
[----:B-1----:R-:W-:-:S04]  /*0ec0*/  @!P2 IMAD.WIDE R12, R5, 0x4, R12 ;  /* 0x00000004050ca825 */ /* 0x002fc800078e020c */
[C---:B---3--:R-:W-:Y:S01]  /*0ed0*/  @!P1 IMAD.WIDE R14, R7.reuse, 0x4, R14 ;  /* 0x00000004070e9825 */ /* 0x048fe200078e020e */
[----:B--2---:R1:W-:Y:S04]  /*0ee0*/  @!P2 STG.E desc[UR8][R12.64], R9 ;  /* 0x000000090c00a986 */ /* 0x0043e8000c101908 */
[----:B------:R-:W2:Y:S01]  /*0ef0*/  @!P1 LDG.E R21, desc[UR8][R14.64] ;  /* 0x000000080e159981 */ /* 0x000ea2000c1e1900 */
[----:B------:R-:W-:Y:S01]  /*0f00*/  ISETP.GE.AND P2, PT, R16, UR4, PT ;  /* 0x0000000410007c0c */ /* 0x000fe2000bf46270 */
[----:B0-----:R-:W-:-:S12]  /*0f10*/  @!P1 IMAD.WIDE R10, R7, 0x4, R10 ;  /* 0x00000004070a9825 */ /* 0x001fd800078e020a */
[----:B------:R-:W0:Y:S08]  /*0f20*/  @!P2 LDC.64 R16, c[0x0][0x390] ;  /* 0x0000e400ff10ab82 */ /* 0x000e300000000a00 */
[----:B-1----:R-:W1:Y:S01]  /*0f30*/  @!P2 LDC.64 R12, c[0x0][0x380] ;  /* 0x0000e000ff0cab82 */ /* 0x002e620000000a00 */
[----:B0-----:R-:W-:Y:S01]  /*0f40*/  @!P2 IMAD.WIDE R16, R0, 0x4, R16 ;  /* 0x000000040010a825 */ /* 0x001fe200078e0210 */
[----:B--2---:R2:W-:Y:S05]  /*0f50*/  @!P1 STG.E desc[UR8][R10.64], R21 ;  /* 0x000000150a009986 */ /* 0x0045ea000c101908 */
[----:B------:R-:W3:Y:S01]  /*0f60*/  @!P2 LDG.E R17, desc[UR8][R16.64] ;  /* 0x000000081011a981 */ /* 0x000ee2000c1e1900 */
[----:B------:R-:W-:Y:S01]  /*0f70*/  ISETP.GE.AND P1, PT, R6, UR4, PT ;  /* 0x0000000406007c0c */ /* 0x000fe2000bf26270 */
[----:B-1----:R-:W-:-:S12]  /*0f80*/  @!P2 IMAD.WIDE R12, R0, 0x4, R12 ;  /* 0x00000004000ca825 */ /* 0x002fd800078e020c */
[----:B------:R-:W0:Y:S08]  /*0f90*/  @!P1 LDC.64 R14, c[0x0][0x390] ;  /* 0x0000e400ff0e9b82 */ /* 0x000e300000000a00 */
[----:B------:R-:W1:Y:S01]  /*0fa0*/  @!P1 LDC.64 R18, c[0x0][0x380] ;  /* 0x0000e000ff129b82 */ /* 0x000e620000000a00 */
[C---:B0-----:R-:W-:Y:S01]  /*0fb0*/  @!P1 IMAD.WIDE R14, R6.reuse, 0x4, R14 ;  /* 0x00000004060e9825 */ /* 0x041fe200078e020e */
[----:B---3--:R2:W-:Y:S05]  /*0fc0*/  @!P2 STG.E desc[UR8][R12.64], R17 ;  /* 0x000000110c00a986 */ /* 0x0085ea000c101908 */
[----:B------:R-:W3:Y:S01]  /*0fd0*/  @!P1 LDG.E R15, desc[UR8][R14.64] ;  /* 0x000000080e0f9981 */ /* 0x000ee2000c1e1900 */
[----:B-1----:R-:W-:Y:S01]  /*0fe0*/  @!P1 IMAD.WIDE R18, R6, 0x4, R18 ;  /* 0x0000000406129825 */ /* 0x002fe200078e0212 */
[----:B------:R-:W-:-:S03]  /*0ff0*/  IADD3 R0, PT, PT, R0, 0x4, RZ ;  /* 0x0000000400007810 */ /* 0x000fc60007ffe0ff */
[----:B------:R-:W-:Y:S02]  /*1000*/  VIADD R8, R8, 0x4 ;  /* 0x0000000408087836 */ /* 0x000fe40000000000 */
[----:B------:R-:W-:Y:S02]  /*1010*/  VIADD R6, R6, 0x4 ;  /* 0x0000000406067836 */ /* 0x000fe40000000000 */
[----:B------:R-:W-:Y:S02]  /*1020*/  VIADD R5, R5, 0x4 ;  /* 0x0000000405057836 */ /* 0x000fe40000000000 */
[----:B------:R-:W-:Y:S01]  /*1030*/  VIADD R7, R7, 0x4 ;  /* 0x0000000407077836 */ /* 0x000fe20000000000 */
[----:B---3--:R2:W-:Y:S01]  /*1040*/  @!P1 STG.E desc[UR8][R18.64], R15 ;  /* 0x0000000f12009986 */ /* 0x0085e2000c101908 */
[----:B------:R-:W-:-:S13]  /*1050*/  ISETP.NE.AND P1, PT, R8, RZ, PT ;  /* 0x000000ff0800720c */ /* 0x000fda0003f25270 */
[----:B--2---:R-:W-:Y:S05]  /*1060*/  @P1 BRA `(.L_x_19) ;  /* 0xfffffffc00681947 */ /* 0x004fea000383ffff */
.L_x_18:
[----:B------:R-:W-:Y:S05]  /*1070*/  @!P0 EXIT ;  /* 0x000000000000894d */ /* 0x000fea0003800000 */
[----:B01----:R-:W0:Y:S01]  /*1080*/  LDC.64 R8, c[0x0][0x390] ;  /* 0x0000e400ff087b82 */ /* 0x003e220000000a00 */
[----:B---3--:R-:W-:Y:S01]  /*1090*/  IMAD.IADD R11, R3, 0x1, R4 ;  /* 0x00000001030b7824 */ /* 0x008fe200078e0204 */
[----:B------:R-:W1:Y:S01]  /*10a0*/  LDCU UR4, c[0x0][0x398] ;  /* 0x00007300ff0477ac */ /* 0x000e620008000800 */
[----:B------:R-:W-:-:S05]  /*10b0*/  IMAD.MOV R0, RZ, RZ, -R2 ;  /* 0x000000ffff007224 */ /* 0x000fca00078e0a02 */
[----:B------:R-:W2:Y:S02]  /*10c0*/  LDC.64 R6, c[0x0][0x380] ;  /* 0x0000e000ff067b82 */ /* 0x000ea40000000a00 */
.L_x_20:
[C---:B-1----:R-:W-:Y:S01]  /*10d0*/  ISETP.GE.AND P0, PT, R11.reuse, UR4, PT ;  /* 0x000000040b007c0c */ /* 0x042fe2000bf06270 */
[----:B0-----:R-:W-:-:S12]  /*10e0*/  IMAD.WIDE R4, R11, 0x4, R8 ;  /* 0x000000040b047825 */ /* 0x001fd800078e0208 */
[----:B------:R-:W3:Y:S01]  /*10f0*/  @!P0 LDG.E R5, desc[UR8][R4.64] ;  /* 0x0000000804058981 */ /* 0x000ee2000c1e1900 */
[----:B--2---:R-:W-:-:S04]  /*1100*/  IMAD.WIDE R2, R11, 0x4, R6 ;  /* 0x000000040b027825 */ /* 0x004fc800078e0206 */
[----:B------:R-:W-:Y:S02]  /*1110*/  VIADD R0, R0, 0x1 ;  /* 0x0000000100007836 */ /* 0x000fe40000000000 */
[----:B------:R-:W-:Y:S01]  /*1120*/  VIADD R11, R11, 0x1 ;  /* 0x000000010b0b7836 */ /* 0x000fe20000000000 */
[----:B---3--:R3:W-:Y:S02]  /*1130*/  @!P0 STG.E desc[UR8][R2.64], R5 ;  /* 0x0000000502008986 */ /* 0x0087e4000c101908 */
[----:B------:R-:W-:-:S13]  /*1140*/  ISETP.NE.AND P0, PT, R0, RZ, PT ;  /* 0x000000ff0000720c */ /* 0x000fda0003f05270 */
[----:B---3--:R-:W-:Y:S05]  /*1150*/  @P0 BRA `(.L_x_20) ;  /* 0xfffffffc00dc0947 */ /* 0x008fea000383ffff */
[----:B------:R-:W-:Y:S05]  /*1160*/  EXIT ;  /* 0x000000000000794d */ /* 0x000fea0003800000 */
        .weak           $__internal_0_$__cuda_sm3x_div_rn_noftz_f32_slowpath
        .type           $__internal_0_$__cuda_sm3x_div_rn_noftz_f32_slowpath,@function
        .size           $__internal_0_$__cuda_sm3x_div_rn_noftz_f32_slowpath,(.L_x_43 - $__internal_0_$__cuda_sm3x_div_rn_noftz_f32_slowpath)
$__internal_0_$__cuda_sm3x_div_rn_noftz_f32_slowpath:
[--C-:B------:R-:W-:Y:S01]  /*1170*/  SHF.R.U32.HI R5, RZ, 0x17, R3.reuse ;  /* 0x00000017ff057819 */ /* 0x100fe20000011603 */
[--C-:B------:R-:W-:Y:S01]  /*1180*/  IMAD.MOV.U32 R6, RZ, RZ, R0.reuse ;  /* 0x000000ffff067224 */ /* 0x100fe200078e0000 */
[----:B------:R-:W-:Y:S01]  /*1190*/  SHF.R.U32.HI R4, RZ, 0x17, R0 ;  /* 0x00000017ff047819 */ /* 0x000fe20000011600 */
[----:B------:R-:W-:Y:S01]  /*11a0*/  IMAD.MOV.U32 R7, RZ, RZ, R3 ;  /* 0x000000ffff077224 */ /* 0x000fe200078e0003 */
[----:B------:R-:W-:Y:S02]  /*11b0*/  LOP3.LUT R5, R5, 0xff, RZ, 0xc0, !PT ;  /* 0x000000ff05057812 */ /* 0x000fe400078ec0ff */
[----:B------:R-:W-:Y:S02]  /*11c0*/  LOP3.LUT R4, R4, 0xff, RZ, 0xc0, !PT ;  /* 0x000000ff04047812 */ /* 0x000fe400078ec0ff */
[----:B------:R-:W-:-:S03]  /*11d0*/  IADD3 R10, PT, PT, R5, -0x1, RZ ;  /* 0xffffffff050a7810 */ /* 0x000fc60007ffe0ff */
[----:B------:R-:W-:Y:S01]  /*11e0*/  VIADD R9, R4, 0xffffffff ;  /* 0xffffffff04097836 */ /* 0x000fe20000000000 */
[----:B------:R-:W-:-:S04]  /*11f0*/  ISETP.GT.U32.AND P0, PT, R10, 0xfd, PT ;  /* 0x000000fd0a00780c */ /* 0x000fc80003f04070 */
[----:B------:R-:W-:-:S13]  /*1200*/  ISETP.GT.U32.OR P0, PT, R9, 0xfd, P0 ;  /* 0x000000fd0900780c */ /* 0x000fda0000704470 */
[----:B------:R-:W-:Y:S01]  /*1210*/  @!P0 IMAD.MOV.U32 R8, RZ, RZ, RZ ;  /* 0x000000ffff088224 */ /* 0x000fe200078e00ff */
[----:B------:R-:W-:Y:S06]  /*1220*/  @!P0 BRA `(.L_x_21) ;  /* 0x00000000005c8947 */ /* 0x000fec0003800000 */
[----:B------:R-:W-:Y:S02]  /*1230*/  FSETP.GTU.FTZ.AND P0, PT, |R0|, +INF , PT ;  /* 0x7f8000000000780b */ /* 0x000fe40003f1c200 */
[----:B------:R-:W-:-:S04]  /*1240*/  FSETP.GTU.FTZ.AND P1, PT, |R3|, +INF , PT ;  /* 0x7f8000000300780b */ /* 0x000fc80003f3c200 */
[----:B------:R-:W-:-:S13]  /*1250*/  PLOP3.LUT P0, PT, P0, P1, PT, 0xf8, 0x8f ;  /* 0x00000000008f781c */ /* 0x000fda0000703f70 */
[----:B------:R-:W-:Y:S05]  /*1260*/  @P0 BRA `(.L_x_22) ;  /* 0x0000000400440947 */ /* 0x000fea0003800000 */
[----:B------:R-:W-:-:S13]  /*1270*/  LOP3.LUT P0, RZ, R7, 0x7fffffff, R6, 0xc8, !PT ;  /* 0x7fffffff07ff7812 */ /* 0x000fda000780c806 */
[----:B------:R-:W-:Y:S05]  /*1280*/  @!P0 BRA `(.L_x_23) ;  /* 0x0000000400348947 */ /* 0x000fea0003800000 */
[C---:B------:R-:W-:Y:S02]  /*1290*/  FSETP.NEU.FTZ.AND P2, PT, |R0|.reuse, +INF , PT ;  /* 0x7f8000000000780b */ /* 0x040fe40003f5d200 */
[----:B------:R-:W-:Y:S02]  /*12a0*/  FSETP.NEU.FTZ.AND P1, PT, |R3|, +INF , PT ;  /* 0x7f8000000300780b */ /* 0x000fe40003f3d200 */
[----:B------:R-:W-:-:S11]  /*12b0*/  FSETP.NEU.FTZ.AND P0, PT, |R0|, +INF , PT ;  /* 0x7f8000000000780b */ /* 0x000fd60003f1d200 */
[----:B------:R-:W-:Y:S05]  /*12c0*/  @!P1 BRA !P2, `(.L_x_23) ;  /* 0x0000000400249947 */ /* 0x000fea0005000000 */
[----:B------:R-:W-:-:S04]  /*12d0*/  LOP3.LUT P2, RZ, R6, 0x7fffffff, RZ, 0xc0, !PT ;  /* 0x7fffffff06ff7812 */ /* 0x000fc8000784c0ff */
[----:B------:R-:W-:-:S13]  /*12e0*/  PLOP3.LUT P1, PT, P1, P2, PT, 0x2f, 0xf2 ;  /* 0x0000000000f2781c */ /* 0x000fda0000f24577 */
[----:B------:R-:W-:Y:S05]  /*12f0*/  @P1 BRA `(.L_x_24) ;  /* 0x0000000400101947 */ /* 0x000fea0003800000 */
[----:B------:R-:W-:-:S04]  /*1300*/  LOP3.LUT P1, RZ, R7, 0x7fffffff, RZ, 0xc0, !PT ;  /* 0x7fffffff07ff7812 */ /* 0x000fc8000782c0ff */
[----:B------:R-:W-:-:S13]  /*1310*/  PLOP3.LUT P0, PT, P0, P1, PT, 0x2f, 0xf2 ;  /* 0x0000000000f2781c */ /* 0x000fda0000702577 */
[----:B------:R-:W-:Y:S05]  /*1320*/  @P0 BRA `(.L_x_25) ;  /* 0x0000000000f80947 */ /* 0x000fea0003800000 */
[----:B------:R-:W-:Y:S02]  /*1330*/  ISETP.GE.AND P0, PT, R9, RZ, PT ;  /* 0x000000ff0900720c */ /* 0x000fe40003f06270 */
[----:B------:R-:W-:-:S11]  /*1340*/  ISETP.GE.AND P1, PT, R10, RZ, PT ;  /* 0x000000ff0a00720c */ /* 0x000fd60003f26270 */
[----:B------:R-:W-:Y:S01]  /*1350*/  @P0 MOV R8, RZ ;  /* 0x000000ff00080202 */ /* 0x000fe20000000f00 */
[----:B------:R-:W-:Y:S02]  /*1360*/  @!P0 IMAD.MOV.U32 R8, RZ, RZ, -0x40 ;  /* 0xffffffc0ff088424 */ /* 0x000fe400078e00ff */
[----:B------:R-:W-:Y:S01]  /*1370*/  @!P0 FFMA R6, R0, 1.84467440737095516160e+19, RZ ;  /* 0x5f80000000068823 */ /* 0x000fe200000000ff */
[----:B------:R-:W-:Y:S01]  /*1380*/  @!P1 FFMA R7, R3, 1.84467440737095516160e+19, RZ ;  /* 0x5f80000003079823 */ /* 0x000fe200000000ff */
[----:B------:R-:W-:-:S07]  /*1390*/  @!P1 VIADD R8, R8, 0x40 ;  /* 0x0000004008089836 */ /* 0x000fce0000000000 */
.L_x_21:
[----:B------:R-:W-:Y:S01]  /*13a0*/  LEA R0, R5, 0xc0800000, 0x17 ;  /* 0xc080000005007811 */ /* 0x000fe200078eb8ff */
[----:B------:R-:W-:-:S04]  /*13b0*/  VIADD R4, R4, 0xffffff81 ;  /* 0xffffff8104047836 */ /* 0x000fc80000000000 */
[----:B------:R-:W-:Y:S01]  /*13c0*/  IMAD.IADD R7, R7, 0x1, -R0 ;  /* 0x0000000107077824 */ /* 0x000fe200078e0a00 */
[C---:B------:R-:W-:Y:S01]  /*13d0*/  IADD3 R5, PT, PT, R4.reuse, 0x7f, -R5 ;  /* 0x0000007f04057810 */ /* 0x040fe20007ffe805 */
[----:B------:R-:W-:Y:S02]  /*13e0*/  IMAD R0, R4, -0x800000, R6 ;  /* 0xff80000004007824 */ /* 0x000fe400078e0206 */
[----:B------:R-:W0:Y:S01]  /*13f0*/  MUFU.RCP R3, R7 ;  /* 0x0000000700037308 */ /* 0x000e220000001000 */
[----:B------:R-:W-:Y:S01]  /*1400*/  FADD.FTZ R9, -R7, -RZ ;  /* 0x800000ff07097221 */ /* 0x000fe20000010100 */
[----:B------:R-:W-:-:S03]  /*1410*/  IADD3 R5, PT, PT, R5, R8, RZ ;  /* 0x0000000805057210 */ /* 0x000fc60007ffe0ff */
[----:B0-----:R-:W-:-:S04]  /*1420*/  FFMA R10, R3, R9, 1 ;  /* 0x3f800000030a7423 */ /* 0x001fc80000000009 */
[----:B------:R-:W-:-:S04]  /*1430*/  FFMA R10, R3, R10, R3 ;  /* 0x0000000a030a7223 */ /* 0x000fc80000000003 */
[----:B------:R-:W-:-:S04]  /*1440*/  FFMA R3, R0, R10, RZ ;  /* 0x0000000a00037223 */ /* 0x000fc800000000ff */
[----:B------:R-:W-:-:S04]  /*1450*/  FFMA R6, R9, R3, R0 ;  /* 0x0000000309067223 */ /* 0x000fc80000000000 */
[----:B------:R-:W-:-:S04]  /*1460*/  FFMA R11, R10, R6, R3 ;  /* 0x000000060a0b7223 */ /* 0x000fc80000000003 */
[----:B------:R-:W-:-:S04]  /*1470*/  FFMA R6, R9, R11, R0 ;  /* 0x0000000b09067223 */ /* 0x000fc80000000000 */
[----:B------:R-:W-:-:S05]  /*1480*/  FFMA R3, R10, R6, R11 ;  /* 0x000000060a037223 */ /* 0x000fca000000000b */
[----:B------:R-:W-:-:S04]  /*1490*/  SHF.R.U32.HI R0, RZ, 0x17, R3 ;  /* 0x00000017ff007819 */ /* 0x000fc80000011603 */
[----:B------:R-:W-:-:S05]  /*14a0*/  LOP3.LUT R0, R0, 0xff, RZ, 0xc0, !PT ;  /* 0x000000ff00007812 */ /* 0x000fca00078ec0ff */
[----:B------:R-:W-:-:S04]  /*14b0*/  IMAD.IADD R8, R0, 0x1, R5 ;  /* 0x0000000100087824 */ /* 0x000fc800078e0205 */
[----:B------:R-:W-:-:S05]  /*14c0*/  VIADD R0, R8, 0xffffffff ;  /* 0xffffffff08007836 */ /* 0x000fca0000000000 */
[----:B------:R-:W-:-:S13]  /*14d0*/  ISETP.GE.U32.AND P0, PT, R0, 0xfe, PT ;  /* 0x000000fe0000780c */ /* 0x000fda0003f06070 */
[----:B------:R-:W-:Y:S05]  /*14e0*/  @!P0 BRA `(.L_x_26) ;  /* 0x0000000000808947 */ /* 0x000fea0003800000 */
[----:B------:R-:W-:-:S13]  /*14f0*/  ISETP.GT.AND P0, PT, R8, 0xfe, PT ;  /* 0x000000fe0800780c */ /* 0x000fda0003f04270 */
[----:B------:R-:W-:Y:S05]  /*1500*/  @P0 BRA `(.L_x_27) ;  /* 0x00000000006c0947 */ /* 0x000fea0003800000 */
[----:B------:R-:W-:-:S13]  /*1510*/  ISETP.GE.AND P0, PT, R8, 0x1, PT ;  /* 0x000000010800780c */ /* 0x000fda0003f06270 */
[----:B------:R-:W-:Y:S05]  /*1520*/  @P0 BRA `(.L_x_28) ;  /* 0x0000000000980947 */ /* 0x000fea0003800000 */
[----:B------:R-:W-:Y:S02]  /*1530*/  ISETP.GE.AND P0, PT, R8, -0x18, PT ;  /* 0xffffffe80800780c */ /* 0x000fe40003f06270 */
[----:B------:R-:W-:-:S11]  /*1540*/  LOP3.LUT R3, R3, 0x80000000, RZ, 0xc0, !PT ;  /* 0x8000000003037812 */ /* 0x000fd600078ec0ff */
[----:B------:R-:W-:Y:S05]  /*1550*/  @!P0 BRA `(.L_x_28) ;  /* 0x00000000008c8947 */ /* 0x000fea0003800000 */
[-CC-:B------:R-:W-:Y:S01]  /*1560*/  FFMA.RZ R0, R10, R6.reuse, R11.reuse ;  /* 0x000000060a007223 */ /* 0x180fe2000000c00b */
[----:B------:R-:W-:Y:S02]  /*1570*/  VIADD R7, R8, 0x20 ;  /* 0x0000002008077836 */ /* 0x000fe40000000000 */
[-CC-:B------:R-:W-:Y:S01]  /*1580*/  FFMA.RM R5, R10, R6.reuse, R11.reuse ;  /* 0x000000060a057223 */ /* 0x180fe2000000400b */
[----:B------:R-:W-:Y:S02]  /*1590*/  ISETP.NE.AND P2, PT, R8, RZ, PT ;  /* 0x000000ff0800720c */ /* 0x000fe40003f45270 */
[----:B------:R-:W-:Y:S01]  /*15a0*/  LOP3.LUT R4, R0, 0x7fffff, RZ, 0xc0, !PT ;  /* 0x007fffff00047812 */ /* 0x000fe200078ec0ff */
[----:B------:R-:W-:Y:S01]  /*15b0*/  FFMA.RP R0, R10, R6, R11 ;  /* 0x000000060a007223 */ /* 0x000fe2000000800b */
[----:B------:R-:W-:Y:S01]  /*15c0*/  IMAD.MOV R6, RZ, RZ, -R8 ;  /* 0x000000ffff067224 */ /* 0x000fe200078e0a08 */
[----:B------:R-:W-:Y:S02]  /*15d0*/  ISETP.NE.AND P1, PT, R8, RZ, PT ;  /* 0x000000ff0800720c */ /* 0x000fe40003f25270 */
[----:B------:R-:W-:-:S02]  /*15e0*/  LOP3.LUT R4, R4, 0x800000, RZ, 0xfc, !PT ;  /* 0x0080000004047812 */ /* 0x000fc400078efcff */
[----:B------:R-:W-:Y:S02]  /*15f0*/  FSETP.NEU.FTZ.AND P0, PT, R0, R5, PT ;  /* 0x000000050000720b */ /* 0x000fe40003f1d000 */
[----:B------:R-:W-:Y:S02]  /*1600*/  SHF.L.U32 R7, R4, R7, RZ ;  /* 0x0000000704077219 */ /* 0x000fe400000006ff */
[----:B------:R-:W-:Y:S02]  /*1610*/  SEL R5, R6, RZ, P2 ;  /* 0x000000ff06057207 */ /* 0x000fe40001000000 */
[----:B------:R-:W-:Y:S02]  /*1620*/  ISETP.NE.AND P1, PT, R7, RZ, P1 ;  /* 0x000000ff0700720c */ /* 0x000fe40000f25270 */
[----:B------:R-:W-:Y:S02]  /*1630*/  SHF.R.U32.HI R5, RZ, R5, R4 ;  /* 0x00000005ff057219 */ /* 0x000fe40000011604 */
[----:B------:R-:W-:-:S02]  /*1640*/  PLOP3.LUT P0, PT, P0, P1, PT, 0xf8, 0x8f ;  /* 0x00000000008f781c */ /* 0x000fc40000703f70 */
[----:B------:R-:W-:Y:S02]  /*1650*/  SHF.R.U32.HI R7, RZ, 0x1, R5 ;  /* 0x00000001ff077819 */ /* 0x000fe40000011605 */
[----:B------:R-:W-:-:S04]  /*1660*/  SEL R0, RZ, 0x1, !P0 ;  /* 0x00000001ff007807 */ /* 0x000fc80004000000 */
[----:B------:R-:W-:-:S04]  /*1670*/  LOP3.LUT R0, R0, 0x1, R7, 0xf8, !PT ;  /* 0x0000000100007812 */ /* 0x000fc800078ef807 */
[----:B------:R-:W-:-:S04]  /*1680*/  LOP3.LUT R0, R0, R5, RZ, 0xc0, !PT ;  /* 0x0000000500007212 */ /* 0x000fc800078ec0ff */
[----:B------:R-:W-:-:S04]  /*1690*/  IADD3 R0, PT, PT, R7, R0, RZ ;  /* 0x0000000007007210 */ /* 0x000fc80007ffe0ff */
[----:B------:R-:W-:Y:S01]  /*16a0*/  LOP3.LUT R3, R0, R3, RZ, 0xfc, !PT ;  /* 0x0000000300037212 */ /* 0x000fe200078efcff */
[----:B------:R-:W-:Y:S06]  /*16b0*/  BRA `(.L_x_28) ;  /* 0x0000000000347947 */ /* 0x000fec0003800000 */
.L_x_27:
[----:B------:R-:W-:-:S04]  /*16c0*/  LOP3.LUT R3, R3, 0x80000000, RZ, 0xc0, !PT ;  /* 0x8000000003037812 */ /* 0x000fc800078ec0ff */
[----:B------:R-:W-:Y:S01]  /*16d0*/  LOP3.LUT R3, R3, 0x7f800000, RZ, 0xfc, !PT ;  /* 0x7f80000003037812 */ /* 0x000fe200078efcff */
[----:B------:R-:W-:Y:S06]  /*16e0*/  BRA `(.L_x_28) ;  /* 0x0000000000287947 */ /* 0x000fec0003800000 */
.L_x_26:
[----:B------:R-:W-:Y:S01]  /*16f0*/  IMAD R3, R5, 0x800000, R3 ;  /* 0x0080000005037824 */ /* 0x000fe200078e0203 */
[----:B------:R-:W-:Y:S06]  /*1700*/  BRA `(.L_x_28) ;  /* 0x0000000000207947 */ /* 0x000fec0003800000 */
.L_x_25:
[----:B------:R-:W-:-:S04]  /*1710*/  LOP3.LUT R3, R7, 0x80000000, R6, 0x48, !PT ;  /* 0x8000000007037812 */ /* 0x000fc800078e4806 */
[----:B------:R-:W-:Y:S01]  /*1720*/  LOP3.LUT R3, R3, 0x7f800000, RZ, 0xfc, !PT ;  /* 0x7f80000003037812 */ /* 0x000fe200078efcff */
[----:B------:R-:W-:Y:S06]  /*1730*/  BRA `(.L_x_28) ;  /* 0x0000000000147947 */ /* 0x000fec0003800000 */
.L_x_24:
[----:B------:R-:W-:Y:S01]  /*1740*/  LOP3.LUT R3, R7, 0x80000000, R6, 0x48, !PT ;  /* 0x8000000007037812 */ /* 0x000fe200078e4806 */
[----:B------:R-:W-:Y:S06]  /*1750*/  BRA `(.L_x_28) ;  /* 0x00000000000c7947 */ /* 0x000fec0003800000 */
.L_x_23:
[----:B------:R-:W0:Y:S01]  /*1760*/  MUFU.RSQ R3, -QNAN ;  /* 0xffc0000000037908 */ /* 0x000e220000001400 */
[----:B------:R-:W-:Y:S05]  /*1770*/  BRA `(.L_x_28) ;  /* 0x0000000000047947 */ /* 0x000fea0003800000 */
.L_x_22:
[----:B------:R-:W-:-:S07]  /*1780*/  FADD.FTZ R3, R0, R3 ;  /* 0x0000000300037221 */ /* 0x000fce0000010000 */
.L_x_28:
[----:B0-----:R-:W-:Y:S02]  /*1790*/  IMAD.MOV.U32 R4, RZ, RZ, R3 ;  /* 0x000000ffff047224 */ /* 0x001fe400078e0003 */
[----:B------:R-:W-:-:S04]  /*17a0*/  IMAD.MOV.U32 R3, RZ, RZ, 0x0 ;  /* 0x00000000ff037424 */ /* 0x000fc800078e00ff */
[----:B------:R-:W-:Y:S05]  /*17b0*/  RET.REL.NODEC R2 `(_Z13d_lazyReorderPiiS_iS_iii) ;  /* 0xffffffe802107950 */ /* 0x000fea0003c3ffff */
.L_x_29:
        /* <DEDUP_REMOVED lines=12> */
.L_x_43:


//--------------------- .text._Z9d_doCountPiiS_ii --------------------------
	.section	.text._Z9d_doCountPiiS_ii,"ax",@progbits
	.align	128
        .global         _Z9d_doCountPiiS_ii
        .type           _Z9d_doCountPiiS_ii,@function
        .size           _Z9d_doCountPiiS_ii,(.L_x_46 - _Z9d_doCountPiiS_ii)
        .other          _Z9d_doCountPiiS_ii,@"STO_CUDA_ENTRY STV_DEFAULT"
_Z9d_doCountPiiS_ii:
.text._Z9d_doCountPiiS_ii:
[----:B------:R-:W-:Y:S01]  /*0000*/  LDC R1, c[0x0][0x37c] ;  /* 0x0000df00ff017b82 */ /* 0x000fe20000000800 */
[----:B------:R-:W0:Y:S07]  /*0010*/  S2R R5, SR_TID.X ;  /* 0x0000000000057919 */ /* 0x000e2e0000002100 */
[----:B------:R-:W0:Y:S01]  /*0020*/  S2UR UR4, SR_CTAID.X ;  /* 0x00000000000479c3 */ /* 0x000e220000002500 */
[----:B------:R-:W1:Y:S01]  /*0030*/  LDCU UR5, c[0x0][0x398] ;  /* 0x00007300ff0577ac */ /* 0x000e620008000800 */
[----:B------:R-:W2:Y:S06]  /*0040*/  LDCU.64 UR6, c[0x0][0x358] ;  /* 0x00006b00ff0677ac */ /* 0x000eac0008000a00 */
[----:B------:R-:W0:Y:S02]  /*0050*/  LDC R0, c[0x0][0x360] ;  /* 0x0000d800ff007b82 */ /* 0x000e240000000800 */
[----:B0-----:R-:W-:Y:S01]  /*0060*/  IMAD R5, R0, UR4, R5 ;  /* 0x0000000400057c24 */ /* 0x001fe2000f8e0205 */
[----:B------:R-:W0:Y:S04]  /*0070*/  LDCU UR4, c[0x0][0x388] ;  /* 0x00007100ff0477ac */ /* 0x000e280008000800 */
[----:B-1----:R-:W-:-:S13]  /*0080*/  ISETP.GE.AND P0, PT, R5, UR5, PT ;  /* 0x0000000505007c0c */ /* 0x002fda000bf06270 */
[----:B------:R-:W1:Y:S01]  /*0090*/  @!P0 LDC.64 R2, c[0x0][0x390] ;  /* 0x0000e400ff028b82 */ /* 0x000e620000000a00 */
[C---:B0-----:R-:W-:Y:S01]  /*00a0*/  ISETP.GE.AND P1, PT, R5.reuse, UR4, PT ;  /* 0x0000000405007c0c */ /* 0x041fe2000bf26270 */
[----:B-1----:R-:W-:-:S05]  /*00b0*/  @!P0 IMAD.WIDE R2, R5, 0x4, R2 ;  /* 0x0000000405028825 */ /* 0x002fca00078e0202 */
[----:B--2---:R0:W-:Y:S01]  /*00c0*/  @!P0 STG.E desc[UR6][R2.64], RZ ;  /* 0x000000ff02008986 */ /* 0x0041e2000c101906 */
[----:B------:R-:W-:Y:S06]  /*00d0*/  BAR.SYNC.DEFER_BLOCKING 0x0 ;  /* 0x0000000000007b1d */ /* 0x000fec0000010000 */
[----:B------:R-:W-:Y:S05]  /*00e0*/  @P1 EXIT ;  /* 0x000000000000194d */ /* 0x000fea0003800000 */
[----:B0-----:R-:W0:Y:S01]  /*00f0*/  LDC.64 R2, c[0x0][0x380] ;  /* 0x0000e000ff027b82 */ /* 0x001e220000000a00 */
[----:B------:R-:W1:Y:S01]  /*0100*/  LDCU UR8, c[0x0][0x39c] ;  /* 0x00007380ff0877ac */ /* 0x000e620008000800 */
[----:B0-----:R-:W-:-:S06]  /*0110*/  IMAD.WIDE R2, R5, 0x4, R2 ;  /* 0x0000000405027825 */ /* 0x001fcc00078e0202 */
[----:B------:R-:W0:Y:S01]  /*0120*/  LDC.64 R4, c[0x0][0x390] ;  /* 0x0000e400ff047b82 */ /* 0x000e220000000a00 */
[----:B------:R-:W1:Y:S01]  /*0130*/  LDG.E.CONSTANT R2, desc[UR6][R2.64] ;  /* 0x0000000602027981 */ /* 0x000e62000c1e9900 */
[----:B------:R-:W-:Y:S01]  /*0140*/  UIADD3 UR4, UPT, UPT, UR5, -0x1, URZ ;  /* 0xffffffff05047890 */ /* 0x000fe2000fffe0ff */
[----:B------:R-:W-:Y:S01]  /*0150*/  HFMA2 R9, -RZ, RZ, 0, 5.9604644775390625e-08 ;  /* 0x00000001ff097431 */ /* 0x000fe200000001ff */
[----:B-1----:R-:W-:-:S04]  /*0160*/  SHF.R.S32.HI R0, RZ, UR8, R2 ;  /* 0x00000008ff007c19 */ /* 0x002fc80008011402 */
[----:B------:R-:W-:-:S05]  /*0170*/  LOP3.LUT R7, R0, UR4, RZ, 0xc0, !PT ;  /* 0x0000000400077c12 */ /* 0x000fca000f8ec0ff */
[----:B0-----:R-:W-:-:S05]  /*0180*/  IMAD.WIDE R4, R7, 0x4, R4 ;  /* 0x0000000407047825 */ /* 0x001fca00078e0204 */
[----:B------:R-:W-:Y:S01]  /*0190*/  REDG.E.ADD.STRONG.GPU desc[UR6][R4.64], R9 ;  /* 0x000000090400798e */ /* 0x000fe2000c12e106 */
[----:B------:R-:W-:Y:S05]  /*01a0*/  EXIT ;  /* 0x000000000000794d */ /* 0x000fea0003800000 */
.L_x_30:
        /* <DEDUP_REMOVED lines=13> */
.L_x_46:


//--------------------- .text._Z10d_doPrefixPiiS_i --------------------------
	.section	.text._Z10d_doPrefixPiiS_i,"ax",@progbits
	.align	128
        .global         _Z10d_doPrefixPiiS_i
        .type           _Z10d_doPrefixPiiS_i,@function
        .size           _Z10d_doPrefixPiiS_i,(.L_x_47 - _Z10d_doPrefixPiiS_i)
        .other          _Z10d_doPrefixPiiS_i,@"STO_CUDA_ENTRY STV_DEFAULT"
_Z10d_doPrefixPiiS_i:
.text._Z10d_doPrefixPiiS_i:
[----:B------:R-:W-:Y:S01]  /*0000*/  LDC R1, c[0x0][0x37c] ;  /* 0x0000df00ff017b82 */ /* 0x000fe20000000800 */
[----:B------:R-:W0:Y:S07]  /*0010*/  S2R R9, SR_TID.X ;  /* 0x0000000000097919 */ /* 0x000e2e0000002100 */
[----:B------:R-:W0:Y:S01]  /*0020*/  S2UR UR4, SR_CTAID.X ;  /* 0x00000000000479c3 */ /* 0x000e220000002500 */
[----:B------:R-:W1:Y:S01]  /*0030*/  LDCU UR6, c[0x0][0x398] ;  /* 0x00007300ff0677ac */ /* 0x000e620008000800 */
[----:B------:R-:W-:Y:S01]  /*0040*/  BSSY.RECONVERGENT B0, `(.L_x_31) ;  /* 0x000009b000007945 */ /* 0x000fe20003800200 */
[----:B------:R-:W-:-:S05]  /*0050*/  HFMA2 R5, -RZ, RZ, 0, 0 ;  /* 0x00000000ff057431 */ /* 0x000fca00000001ff */
[----:B------:R-:W0:Y:S08]  /*0060*/  LDC R0, c[0x0][0x360] ;  /* 0x0000d800ff007b82 */ /* 0x000e300000000800 */
[----:B------:R-:W2:Y:S01]  /*0070*/  LDC.64 R12, c[0x0][0x390] ;  /* 0x0000e400ff0c7b82 */ /* 0x000ea20000000a00 */
[----:B0-----:R-:W-:Y:S01]  /*0080*/  IMAD R9, R0, UR4, R9 ;  /* 0x0000000400097c24 */ /* 0x001fe2000f8e0209 */
[----:B------:R-:W0:Y:S04]  /*0090*/  LDCU.64 UR4, c[0x0][0x358] ;  /* 0x00006b00ff0477ac */ /* 0x000e280008000a00 */
[----:B-1----:R-:W-:-:S02]  /*00a0*/  ISETP.GE.AND P0, PT, R9, UR6, PT ;  /* 0x0000000609007c0c */ /* 0x002fc4000bf06270 */
[C---:B------:R-:W-:Y:S01]  /*00b0*/  ISETP.GE.AND P1, PT, R9.reuse, RZ, PT ;  /* 0x000000ff0900720c */ /* 0x040fe20003f26270 */
[----:B--2---:R-:W-:-:S10]  /*00c0*/  IMAD.WIDE R12, R9, 0x4, R12 ;  /* 0x00000004090c7825 */ /* 0x004fd400078e020c */
[----:B0-----:R0:W-:Y:S01]  /*00d0*/  @!P0 STG.E desc[UR4][R12.64], RZ ;  /* 0x000000ff0c008986 */ /* 0x0011e2000c101904 */
[----:B------:R-:W-:Y:S06]  /*00e0*/  BAR.SYNC.DEFER_BLOCKING 0x0 ;  /* 0x0000000000007b1d */ /* 0x000fec0000010000 */
[----:B------:R-:W-:Y:S05]  /*00f0*/  @!P1 BRA `(.L_x_32) ;  /* 0x00000008003c9947 */ /* 0x000fea0003800000 */
[C---:B------:R-:W-:Y:S01]  /*0100*/  ISETP.GE.U32.AND P1, PT, R9.reuse, 0xf, PT ;  /* 0x0000000f0900780c */ /* 0x040fe20003f26070 */
[----:B------:R-:W-:Y:S01]  /*0110*/  VIADD R2, R9, 0x1 ;  /* 0x0000000109027836 */ /* 0x000fe20000000000 */
[----:B------:R-:W-:Y:S01]  /*0120*/  BSSY.RECONVERGENT B1, `(.L_x_33) ;  /* 0x0000047000017945 */ /* 0x000fe20003800200 */
[----:B------:R-:W-:-:S03]  /*0130*/  MOV R5, RZ ;  /* 0x000000ff00057202 */ /* 0x000fc60000000f00 */
[----:B------:R-:W-:-:S07]  /*0140*/  LOP3.LUT R3, R2, 0xf, RZ, 0xc0, !PT ;  /* 0x0000000f02037812 */ /* 0x000fce00078ec0ff */
[----:B------:R-:W-:Y:S05]  /*0150*/  @!P1 BRA `(.L_x_34) ;  /* 0x00000004000c9947 */ /* 0x000fea0003800000 */
[----:B------:R-:W-:Y:S01]  /*0160*/  LOP3.LUT R0, R2, 0xfffffff0, RZ, 0xc0, !PT ;  /* 0xfffffff002007812 */ /* 0x000fe200078ec0ff */
[----:B------:R-:W-:Y:S01]  /*0170*/  BSSY.RECONVERGENT B2, `(.L_x_35) ;  /* 0x0000040000027945 */ /* 0x000fe20003800200 */
[----:B------:R-:W-:Y:S01]  /*0180*/  VIADD R4, R9, 0xfffffff9 ;  /* 0xfffffff909047836 */ /* 0x000fe20000000000 */
[----:B------:R-:W-:Y:S02]  /*0190*/  MOV R5, RZ ;  /* 0x000000ff00057202 */ /* 0x000fe40000000f00 */
[----:B------:R-:W-:-:S07]  /*01a0*/  IMAD.MOV R0, RZ, RZ, -R0 ;  /* 0x000000ffff007224 */ /* 0x000fce00078e0a00 */
.L_x_36:
[----:B------:R-:W1:Y:S01]  /*01b0*/  LDC.64 R14, c[0x0][0x380] ;  /* 0x0000e000ff0e7b82 */ /* 0x000e620000000a00 */
[C---:B------:R-:W-:Y:S01]  /*01c0*/  IADD3 R11, PT, PT, R4.reuse, 0x7, RZ ;  /* 0x00000007040b7810 */ /* 0x040fe20007ffe0ff */
[C---:B------:R-:W-:Y:S01]  /*01d0*/  VIADD R27, R4.reuse, 0x6 ;  /* 0x00000006041b7836 */ /* 0x040fe20000000000 */
[C---:B------:R-:W-:Y:S01]  /*01e0*/  IADD3 R17, PT, PT, R4.reuse, 0x3, RZ ;  /* 0x0000000304117810 */ /* 0x040fe20007ffe0ff */
[C---:B------:R-:W-:Y:S01]  /*01f0*/  VIADD R9, R4.reuse, 0x4 ;  /* 0x0000000404097836 */ /* 0x040fe20000000000 */
[C---:B------:R-:W-:Y:S01]  /*0200*/  IADD3 R21, PT, PT, R4.reuse, 0x5, RZ ;  /* 0x0000000504157810 */ /* 0x040fe20007ffe0ff */
[C---:B------:R-:W-:Y:S01]  /*0210*/  VIADD R7, R4.reuse, 0x2 ;  /* 0x0000000204077836 */ /* 0x040fe20000000000 */
[----:B------:R-:W-:Y:S01]  /*0220*/  IADD3 R19, PT, PT, R4, 0x1, RZ ;  /* 0x0000000104137810 */ /* 0x000fe20007ffe0ff */
[----:B-1----:R-:W-:-:S04]  /*0230*/  IMAD.WIDE.U32 R26, R27, 0x4, R14 ;  /* 0x000000041b1a7825 */ /* 0x002fc800078e000e */
[--C-:B------:R-:W-:Y:S02]  /*0240*/  IMAD.WIDE.U32 R10, R11, 0x4, R14.reuse ;  /* 0x000000040b0a7825 */ /* 0x100fe400078e000e */
[----:B------:R-:W2:Y:S02]  /*0250*/  LDG.E.CONSTANT R26, desc[UR4][R26.64] ;  /* 0x000000041a1a7981 */ /* 0x000ea4000c1e9900 */
[--C-:B------:R-:W-:Y:S02]  /*0260*/  IMAD.WIDE.U32 R16, R17, 0x4, R14.reuse ;  /* 0x0000000411107825 */ /* 0x100fe400078e000e */
[----:B------:R-:W2:Y:S02]  /*0270*/  LDG.E.CONSTANT R25, desc[UR4][R10.64] ;  /* 0x000000040a197981 */ /* 0x000ea4000c1e9900 */
[--C-:B------:R-:W-:Y:S02]  /*0280*/  IMAD.WIDE.U32 R20, R21, 0x4, R14.reuse ;  /* 0x0000000415147825 */ /* 0x100fe400078e000e */
[----:B------:R1:W3:Y:S02]  /*0290*/  LDG.E.CONSTANT R22, desc[UR4][R16.64] ;  /* 0x0000000410167981 */ /* 0x0002e4000c1e9900 */
[----:B------:R-:W-:-:S02]  /*02a0*/  IMAD.WIDE.U32 R8, R9, 0x4, R14 ;  /* 0x0000000409087825 */ /* 0x000fc400078e000e */
[----:B------:R4:W5:Y:S02]  /*02b0*/  LDG.E.CONSTANT R24, desc[UR4][R20.64] ;  /* 0x0000000414187981 */ /* 0x000964000c1e9900 */
[C-C-:B------:R-:W-:Y:S02]  /*02c0*/  IMAD.WIDE.U32 R28, R4.reuse, 0x4, R14.reuse ;  /* 0x00000004041c7825 */ /* 0x140fe400078e000e */
[----:B------:R-:W5:Y:S02]  /*02d0*/  LDG.E.CONSTANT R23, desc[UR4][R8.64] ;  /* 0x0000000408177981 */ /* 0x000f64000c1e9900 */
[----:B-1----:R-:W-:Y:S02]  /*02e0*/  VIADD R17, R4, 0xfffffffd ;  /* 0xfffffffd04117836 */ /* 0x002fe40000000000 */
[----:B------:R-:W-:-:S04]  /*02f0*/  IMAD.WIDE.U32 R6, R7, 0x4, R14 ;  /* 0x0000000407067825 */ /* 0x000fc800078e000e */
[--C-:B------:R-:W-:Y:S01]  /*0300*/  IMAD.WIDE.U32 R18, R19, 0x4, R14.reuse ;  /* 0x0000000413127825 */ /* 0x100fe200078e000e */
[C---:B----4-:R-:W-:Y:S01]  /*0310*/  IADD3 R21, PT, PT, R4.reuse, -0x2, RZ ;  /* 0xfffffffe04157810 */ /* 0x050fe20007ffe0ff */
[----:B------:R1:W4:Y:S02]  /*0320*/  LDG.E.CONSTANT R9, desc[UR4][R28.64] ;  /* 0x000000041c097981 */ /* 0x000324000c1e9900 */
[C---:B------:R-:W-:Y:S02]  /*0330*/  VIADD R27, R4.reuse, 0xffffffff ;  /* 0xffffffff041b7836 */ /* 0x040fe40000000000 */
[--C-:B------:R-:W-:Y:S01]  /*0340*/  IMAD.WIDE.U32 R16, R17, 0x4, R14.reuse ;  /* 0x0000000411107825 */ /* 0x100fe200078e000e */
[----:B------:R-:W3:Y:S04]  /*0350*/  LDG.E.CONSTANT R11, desc[UR4][R6.64] ;  /* 0x00000004060b7981 */ /* 0x000ee8000c1e9900 */
[----:B------:R0:W4:Y:S01]  /*0360*/  LDG.E.CONSTANT R10, desc[UR4][R18.64] ;  /* 0x00000004120a7981 */ /* 0x000122000c1e9900 */
[----:B-1----:R-:W-:Y:S01]  /*0370*/  IADD3 R29, PT, PT, R4, -0x4, RZ ;  /* 0xfffffffc041d7810 */ /* 0x002fe20007ffe0ff */
[----:B------:R-:W-:-:S02]  /*0380*/  IMAD.WIDE.U32 R20, R21, 0x4, R14 ;  /* 0x0000000415147825 */ /* 0x000fc400078e000e */
[----:B------:R1:W4:Y:S02]  /*0390*/  LDG.E.CONSTANT R6, desc[UR4][R16.64] ;  /* 0x0000000410067981 */ /* 0x000324000c1e9900 */
[--C-:B0-----:R-:W-:Y:S02]  /*03a0*/  IMAD.WIDE.U32 R18, R27, 0x4, R14.reuse ;  /* 0x000000041b127825 */ /* 0x101fe400078e000e */
[----:B------:R0:W4:Y:S02]  /*03b0*/  LDG.E.CONSTANT R7, desc[UR4][R20.64] ;  /* 0x0000000414077981 */ /* 0x000124000c1e9900 */
[C---:B------:R-:W-:Y:S02]  /*03c0*/  VIADD R27, R4.reuse, 0xfffffffb ;  /* 0xfffffffb041b7836 */ /* 0x040fe40000000000 */
[----:B------:R0:W4:Y:S01]  /*03d0*/  LDG.E.CONSTANT R8, desc[UR4][R18.64] ;  /* 0x0000000412087981 */ /* 0x000122000c1e9900 */
[----:B-1----:R-:W-:Y:S01]  /*03e0*/  IMAD.WIDE.U32 R16, R29, 0x4, R14 ;  /* 0x000000041d107825 */ /* 0x002fe200078e000e */
[----:B------:R-:W-:-:S03]  /*03f0*/  IADD3 R29, PT, PT, R4, -0x6, RZ ;  /* 0xfffffffa041d7810 */ /* 0x000fc60007ffe0ff */
[----:B0-----:R-:W-:Y:S02]  /*0400*/  VIADD R21, R4, 0xfffffff9 ;  /* 0xfffffff904157836 */ /* 0x001fe40000000000 */
[--C-:B------:R-:W-:Y:S02]  /*0410*/  IMAD.WIDE.U32 R18, R27, 0x4, R14.reuse ;  /* 0x000000041b127825 */ /* 0x100fe400078e000e */
[----:B------:R0:W4:Y:S02]  /*0420*/  LDG.E.CONSTANT R27, desc[UR4][R16.64] ;  /* 0x00000004101b7981 */ /* 0x000124000c1e9900 */
[--C-:B------:R-:W-:Y:S02]  /*0430*/  IMAD.WIDE.U32 R28, R29, 0x4, R14.reuse ;  /* 0x000000041d1c7825 */ /* 0x100fe400078e000e */
[----:B------:R-:W4:Y:S02]  /*0440*/  LDG.E.CONSTANT R18, desc[UR4][R18.64] ;  /* 0x0000000412127981 */ /* 0x000f24000c1e9900 */
[----:B------:R-:W-:-:S02]  /*0450*/  IMAD.WIDE.U32 R20, R21, 0x4, R14 ;  /* 0x0000000415147825 */ /* 0x000fc400078e000e */
[----:B------:R-:W4:Y:S01]  /*0460*/  LDG.E.CONSTANT R29, desc[UR4][R28.64] ;  /* 0x000000041c1d7981 */ /* 0x000f22000c1e9900 */
[----:B0-----:R-:W-:-:S03]  /*0470*/  IADD3 R17, PT, PT, R4, -0x8, RZ ;  /* 0xfffffff804117810 */ /* 0x001fc60007ffe0ff */
[----:B------:R-:W4:Y:S02]  /*0480*/  LDG.E.CONSTANT R20, desc[UR4][R20.64] ;  /* 0x0000000414147981 */ /* 0x000f24000c1e9900 */
[----:B------:R-:W-:-:S06]  /*0490*/  IMAD.WIDE.U32 R14, R17, 0x4, R14 ;  /* 0x00000004110e7825 */ /* 0x000fcc00078e000e */
[----:B------:R-:W4:Y:S01]  /*04a0*/  LDG.E.CONSTANT R15, desc[UR4][R14.64] ;  /* 0x000000040e0f7981 */ /* 0x000f22000c1e9900 */
[----:B------:R-:W-:-:S05]  /*04b0*/  VIADD R0, R0, 0x10 ;  /* 0x0000001000007836 */ /* 0x000fca0000000000 */
[----:B------:R-:W-:Y:S02]  /*04c0*/  ISETP.NE.AND P1, PT, R0, RZ, PT ;  /* 0x000000ff0000720c */ /* 0x000fe40003f25270 */
[----:B------:R-:W-:Y:S02]  /*04d0*/  IADD3 R4, PT, PT, R4, -0x10, RZ ;  /* 0xfffffff004047810 */ /* 0x000fe40007ffe0ff */
[----:B--2---:R-:W-:-:S04]  /*04e0*/  IADD3 R25, PT, PT, R26, R25, R5 ;  /* 0x000000191a197210 */ /* 0x004fc80007ffe005 */
[----:B-----5:R-:W-:-:S04]  /*04f0*/  IADD3 R23, PT, PT, R23, R24, R25 ;  /* 0x0000001817177210 */ /* 0x020fc80007ffe019 */
[----:B---3--:R-:W-:-:S04]  /*0500*/  IADD3 R11, PT, PT, R11, R22, R23 ;  /* 0x000000160b0b7210 */ /* 0x008fc80007ffe017 */
[----:B----4-:R-:W-:-:S04]  /*0510*/  IADD3 R9, PT, PT, R9, R10, R11 ;  /* 0x0000000a09097210 */ /* 0x010fc80007ffe00b */
[----:B------:R-:W-:-:S04]  /*0520*/  IADD3 R7, PT, PT, R7, R8, R9 ;  /* 0x0000000807077210 */ /* 0x000fc80007ffe009 */
[----:B------:R-:W-:-:S04]  /*0530*/  IADD3 R6, PT, PT, R27, R6, R7 ;  /* 0x000000061b067210 */ /* 0x000fc80007ffe007 */
[----:B------:R-:W-:-:S04]  /*0540*/  IADD3 R6, PT, PT, R29, R18, R6 ;  /* 0x000000121d067210 */ /* 0x000fc80007ffe006 */
[----:B------:R-:W-:Y:S01]  /*0550*/  IADD3 R5, PT, PT, R15, R20, R6 ;  /* 0x000000140f057210 */ /* 0x000fe20007ffe006 */
[----:B------:R-:W-:Y:S06]  /*0560*/  @P1 BRA `(.L_x_36) ;  /* 0xfffffffc00101947 */ /* 0x000fec000383ffff */
[----:B------:R-:W-:Y:S05]  /*0570*/  BSYNC.RECONVERGENT B2 ;  /* 0x0000000000027941 */ /* 0x000fea0003800200 */
.L_x_35:
[----:B------:R-:W-:-:S07]  /*0580*/  VIADD R9, R4, 0x7 ;  /* 0x0000000704097836 */ /* 0x000fce0000000000 */
.L_x_34:
[----:B------:R-:W-:Y:S05]  /*0590*/  BSYNC.RECONVERGENT B1 ;  /* 0x0000000000017941 */ /* 0x000fea0003800200 */
.L_x_33:
[----:B------:R-:W-:-:S13]  /*05a0*/  ISETP.NE.AND P1, PT, R3, RZ, PT ;  /* 0x000000ff0300720c */ /* 0x000fda0003f25270 */
[----:B------:R-:W-:Y:S05]  /*05b0*/  @!P1 BRA `(.L_x_32) ;  /* 0x00000004000c9947 */ /* 0x000fea0003800000 */
[----:B------:R-:W-:Y:S01]  /*05c0*/  ISETP.GE.U32.AND P1, PT, R3, 0x8, PT ;  /* 0x000000080300780c */ /* 0x000fe20003f26070 */
[----:B------:R-:W-:Y:S01]  /*05d0*/  BSSY.RECONVERGENT B1, `(.L_x_37) ;  /* 0x0000021000017945 */ /* 0x000fe20003800200 */
[----:B------:R-:W-:-:S04]  /*05e0*/  LOP3.LUT R8, R2, 0x7, RZ, 0xc0, !PT ;  /* 0x0000000702087812 */ /* 0x000fc800078ec0ff */
[----:B------:R-:W-:-:S07]  /*05f0*/  ISETP.NE.AND P2, PT, R8, RZ, PT ;  /* 0x000000ff0800720c */ /* 0x000fce0003f45270 */
[----:B------:R-:W-:Y:S06]  /*0600*/  @!P1 BRA `(.L_x_38) ;  /* 0x0000000000749947 */ /* 0x000fec0003800000 */
[----:B------:R-:W1:Y:S01]  /*0610*/  LDC.64 R6, c[0x0][0x380] ;  /* 0x0000e000ff067b82 */ /* 0x000e620000000a00 */
[C---:B------:R-:W-:Y:S01]  /*0620*/  IADD3 R17, PT, PT, R9.reuse, -0x1, RZ ;  /* 0xffffffff09117810 */ /* 0x040fe20007ffe0ff */
[C---:B------:R-:W-:Y:S01]  /*0630*/  VIADD R23, R9.reuse, 0xfffffffe ;  /* 0xfffffffe09177836 */ /* 0x040fe20000000000 */
[C---:B------:R-:W-:Y:S01]  /*0640*/  IADD3 R19, PT, PT, R9.reuse, -0x3, RZ ;  /* 0xfffffffd09137810 */ /* 0x040fe20007ffe0ff */
[C---:B------:R-:W-:Y:S01]  /*0650*/  VIADD R11, R9.reuse, 0xfffffffc ;  /* 0xfffffffc090b7836 */ /* 0x040fe20000000000 */
[C---:B------:R-:W-:Y:S01]  /*0660*/  IADD3 R15, PT, PT, R9.reuse, -0x5, RZ ;  /* 0xfffffffb090f7810 */ /* 0x040fe20007ffe0ff */
[C---:B------:R-:W-:Y:S01]  /*0670*/  VIADD R25, R9.reuse, 0xfffffffa ;  /* 0xfffffffa09197836 */ /* 0x040fe20000000000 */
[----:B------:R-:W-:Y:S01]  /*0680*/  IADD3 R27, PT, PT, R9, -0x7, RZ ;  /* 0xfffffff9091b7810 */ /* 0x000fe20007ffe0ff */
[----:B-1----:R-:W-:-:S04]  /*0690*/  IMAD.WIDE.U32 R16, R17, 0x4, R6 ;  /* 0x0000000411107825 */ /* 0x002fc800078e0006 */
[--C-:B------:R-:W-:Y:S01]  /*06a0*/  IMAD.WIDE.U32 R20, R9, 0x4, R6.reuse ;  /* 0x0000000409147825 */ /* 0x100fe200078e0006 */
[----:B------:R1:W2:Y:S03]  /*06b0*/  LDG.E.CONSTANT R0, desc[UR4][R16.64] ;  /* 0x0000000410007981 */ /* 0x0002a6000c1e9900 */
[--C-:B------:R-:W-:Y:S01]  /*06c0*/  IMAD.WIDE.U32 R18, R19, 0x4, R6.reuse ;  /* 0x0000000413127825 */ /* 0x100fe200078e0006 */
[----:B------:R-:W2:Y:S03]  /*06d0*/  LDG.E.CONSTANT R3, desc[UR4][R20.64] ;  /* 0x0000000414037981 */ /* 0x000ea6000c1e9900 */
[--C-:B------:R-:W-:Y:S02]  /*06e0*/  IMAD.WIDE.U32 R22, R23, 0x4, R6.reuse ;  /* 0x0000000417167825 */ /* 0x100fe400078e0006 */
[----:B------:R-:W3:Y:S02]  /*06f0*/  LDG.E.CONSTANT R18, desc[UR4][R18.64] ;  /* 0x0000000412127981 */ /* 0x000ee4000c1e9900 */
[----:B------:R-:W-:-:S02]  /*0700*/  IMAD.WIDE.U32 R10, R11, 0x4, R6 ;  /* 0x000000040b0a7825 */ /* 0x000fc400078e0006 */
[----:B------:R-:W3:Y:S02]  /*0710*/  LDG.E.CONSTANT R4, desc[UR4][R22.64] ;  /* 0x0000000416047981 */ /* 0x000ee4000c1e9900 */
[--C-:B------:R-:W-:Y:S02]  /*0720*/  IMAD.WIDE.U32 R14, R15, 0x4, R6.reuse ;  /* 0x000000040f0e7825 */ /* 0x100fe400078e0006 */
[----:B------:R-:W4:Y:S02]  /*0730*/  LDG.E.CONSTANT R10, desc[UR4][R10.64] ;  /* 0x000000040a0a7981 */ /* 0x000f24000c1e9900 */
[--C-:B-1----:R-:W-:Y:S02]  /*0740*/  IMAD.WIDE.U32 R16, R25, 0x4, R6.reuse ;  /* 0x0000000419107825 */ /* 0x102fe400078e0006 */
[----:B------:R-:W4:Y:S02]  /*0750*/  LDG.E.CONSTANT R14, desc[UR4][R14.64] ;  /* 0x000000040e0e7981 */ /* 0x000f24000c1e9900 */
[----:B------:R-:W-:-:S02]  /*0760*/  IMAD.WIDE.U32 R6, R27, 0x4, R6 ;  /* 0x000000041b067825 */ /* 0x000fc400078e0006 */
[----:B------:R-:W5:Y:S04]  /*0770*/  LDG.E.CONSTANT R16, desc[UR4][R16.64] ;  /* 0x0000000410107981 */ /* 0x000f68000c1e9900 */
[----:B------:R-:W5:Y:S01]  /*0780*/  LDG.E.CONSTANT R6, desc[UR4][R6.64] ;  /* 0x0000000406067981 */ /* 0x000f62000c1e9900 */
[----:B------:R-:W-:Y:S01]  /*0790*/  VIADD R9, R9, 0xfffffff8 ;  /* 0xfffffff809097836 */ /* 0x000fe20000000000 */
[----:B--2---:R-:W-:-:S04]  /*07a0*/  IADD3 R3, PT, PT, R0, R3, R5 ;  /* 0x0000000300037210 */ /* 0x004fc80007ffe005 */
[----:B---3--:R-:W-:-:S04]  /*07b0*/  IADD3 R3, PT, PT, R18, R4, R3 ;  /* 0x0000000412037210 */ /* 0x008fc80007ffe003 */
[----:B----4-:R-:W-:-:S04]  /*07c0*/  IADD3 R3, PT, PT, R14, R10, R3 ;  /* 0x0000000a0e037210 */ /* 0x010fc80007ffe003 */
[----:B-----5:R-:W-:-:S07]  /*07d0*/  IADD3 R5, PT, PT, R6, R16, R3 ;  /* 0x0000001006057210 */ /* 0x020fce0007ffe003 */
.L_x_38:
[----:B------:R-:W-:Y:S05]  /*07e0*/  BSYNC.RECONVERGENT B1 ;  /* 0x0000000000017941 */ /* 0x000fea0003800200 */
.L_x_37:
        /* <DEDUP_REMOVED lines=9> */
[----:B------:R-:W-:-:S03]  /*0880*/  IADD3 R15, PT, PT, R9, -0x2, RZ ;  /* 0xfffffffe090f7810 */ /* 0x000fc60007ffe0ff */
[----:B-1----:R-:W-:-:S04]  /*0890*/  IMAD.WIDE.U32 R10, R11, 0x4, R2 ;  /* 0x000000040b0a7825 */ /* 0x002fc800078e0002 */
[--C-:B------:R-:W-:Y:S02]  /*08a0*/  IMAD.WIDE.U32 R6, R9, 0x4, R2.reuse ;  /* 0x0000000409067825 */ /* 0x100fe400078e0002 */
[----:B------:R-:W2:Y:S02]  /*08b0*/  LDG.E.CONSTANT R10, desc[UR4][R10.64] ;  /* 0x000000040a0a7981 */ /* 0x000ea4000c1e9900 */
[--C-:B------:R-:W-:Y:S02]  /*08c0*/  IMAD.WIDE.U32 R14, R15, 0x4, R2.reuse ;  /* 0x000000040f0e7825 */ /* 0x100fe400078e0002 */
[----:B------:R-:W2:Y:S02]  /*08d0*/  LDG.E.CONSTANT R6, desc[UR4][R6.64] ;  /* 0x0000000406067981 */ /* 0x000ea4000c1e9900 */
[----:B------:R-:W-:Y:S02]  /*08e0*/  IMAD.WIDE.U32 R2, R17, 0x4, R2 ;  /* 0x0000000411027825 */ /* 0x000fe400078e0002 */
[----:B------:R-:W3:Y:S04]  /*08f0*/  LDG.E.CONSTANT R14, desc[UR4][R14.64] ;  /* 0x000000040e0e7981 */ /* 0x000ee8000c1e9900 */
[----:B------:R-:W3:Y:S01]  /*0900*/  LDG.E.CONSTANT R2, desc[UR4][R2.64] ;  /* 0x0000000402027981 */ /* 0x000ee2000c1e9900 */
[----:B------:R-:W-:-:S02]  /*0910*/  IADD3 R9, PT, PT, R9, -0x4, RZ ;  /* 0xfffffffc09097810 */ /* 0x000fc40007ffe0ff */
[----:B--2---:R-:W-:-:S04]  /*0920*/  IADD3 R5, PT, PT, R10, R6, R5 ;  /* 0x000000060a057210 */ /* 0x004fc80007ffe005 */
[----:B---3--:R-:W-:-:S07]  /*0930*/  IADD3 R5, PT, PT, R2, R14, R5 ;  /* 0x0000000e02057210 */ /* 0x008fce0007ffe005 */
.L_x_40:
[----:B------:R-:W-:Y:S05]  /*0940*/  BSYNC.RECONVERGENT B1 ;  /* 0x0000000000017941 */ /* 0x000fea0003800200 */
.L_x_39:
[----:B------:R-:W-:Y:S05]  /*0950*/  @!P2 BRA `(.L_x_32) ;  /* 0x000000000024a947 */ /* 0x000fea0003800000 */
[----:B------:R-:W1:Y:S01]  /*0960*/  LDC.64 R6, c[0x0][0x380] ;  /* 0x0000e000ff067b82 */ /* 0x000e620000000a00 */
[----:B------:R-:W-:-:S07]  /*0970*/  IADD3 R0, PT, PT, -R0, RZ, RZ ;  /* 0x000000ff00007210 */ /* 0x000fce0007ffe1ff */
.L_x_41:
[----:B-1----:R-:W-:-:S06]  /*0980*/  IMAD.WIDE.U32 R2, R9, 0x4, R6 ;  /* 0x0000000409027825 */ /* 0x002fcc00078e0006 */
[----:B------:R-:W2:Y:S01]  /*0990*/  LDG.E.CONSTANT R2, desc[UR4][R2.64] ;  /* 0x0000000402027981 */ /* 0x000ea2000c1e9900 */
[----:B------:R-:W-:Y:S01]  /*09a0*/  VIADD R0, R0, 0x1 ;  /* 0x0000000100007836 */ /* 0x000fe20000000000 */
[----:B------:R-:W-:-:S04]  /*09b0*/  IADD3 R9, PT, PT, R9, -0x1, RZ ;  /* 0xffffffff09097810 */ /* 0x000fc80007ffe0ff */
[----:B------:R-:W-:Y:S02]  /*09c0*/  ISETP.NE.AND P1, PT, R0, RZ, PT ;  /* 0x000000ff0000720c */ /* 0x000fe40003f25270 */
[----:B--2---:R-:W-:-:S11]  /*09d0*/  IADD3 R5, PT, PT, R2, R5, RZ ;  /* 0x0000000502057210 */ /* 0x004fd60007ffe0ff */
[----:B------:R-:W-:Y:S05]  /*09e0*/  @P1 BRA `(.L_x_41) ;  /* 0xfffffffc00e41947 */ /* 0x000fea000383ffff */
.L_x_32:
[----:B------:R-:W-:Y:S05]  /*09f0*/  BSYNC.RECONVERGENT B0 ;  /* 0x0000000000007941 */ /* 0x000fea0003800200 */
.L_x_31:
[----:B------:R-:W-:Y:S05]  /*0a00*/  @P0 EXIT ;  /* 0x000000000000094d */ /* 0x000fea0003800000 */
[----:B------:R-:W-:Y:S01]  /*0a10*/  REDG.E.ADD.STRONG.GPU desc[UR4][R12.64+0x4], R5 ;  /* 0x000004050c00798e */ /* 0x000fe2000c12e104 */
[----:B------:R-:W-:Y:S05]  /*0a20*/  EXIT ;  /* 0x000000000000794d */ /* 0x000fea0003800000 */
.L_x_42:
        /* <DEDUP_REMOVED lines=13> */
.L_x_47:


//--------------------- .nv.shared.reserved.0     --------------------------
	.section	.nv.shared.reserved.0,"aw",@nobits
	.weak		__nv_reservedSMEM_offset_0_alias
	.size		__nv_reservedSMEM_offset_0_alias, 0, 64
	.other		__nv_reservedSMEM_offset_0_alias,@"STO_CUDA_RESERVED_SHARED STV_DEFAULT"
__nv_reservedSMEM_offset_0_alias:
	.zero		0
	.zero		64


//--------------------- .nv.constant0._Z17d_lazyReorderorigPiiS_iS_ii --------------------------
	.section	.nv.constant0._Z17d_lazyReorderorigPiiS_iS_ii,"a",@progbits
	.sectionflags	@""
	.align	4
.nv.constant0._Z17d_lazyReorderorigPiiS_iS_ii:
	.zero		944


//--------------------- .nv.constant0._Z13d_lazyReorderPiiS_iS_iii --------------------------
	.section	.nv.constant0._Z13d_lazyReorderPiiS_iS_iii,"a",@progbits
	.sectionflags	@""
	.align	4
.nv.constant0._Z13d_lazyReorderPiiS_iS_iii:
	.zero		948


//--------------------- .nv.constant0._Z9d_doCountPiiS_ii --------------------------
	.section	.nv.constant0._Z9d_doCountPiiS_ii,"a",@progbits
	.sectionflags	@""
	.align	4
.nv.constant0._Z9d_doCountPiiS_ii:
	.zero		928


//--------------------- .nv.constant0._Z10d_doPrefixPiiS_i --------------------------
	.section	.nv.constant0._Z10d_doPrefixPiiS_i,"a",@progbits
	.sectionflags	@""
	.align	4
.nv.constant0._Z10d_doPrefixPiiS_i:
	.zero		924


//--------------------- SYMBOLS --------------------------

	.type		.nv.reservedSmem.offset0,@object
	.size		.nv.reservedSmem.offset0,0x4
